//
// Generated by NVIDIA NVVM Compiler
//
// Compiler Build ID: CL-36424714
// Cuda compilation tools, release 13.0, V13.0.88
// Based on NVVM 20.0.0
//

.version 9.0
.target sm_100
.address_size 64

	// .globl	generate_image

.visible .entry generate_image(
	.param .u32 generate_image_param_0,
	.param .u32 generate_image_param_1,
	.param .u64 .ptr .align 1 generate_image_param_2
)
{
	.reg .pred 	%p<4>;
	.reg .b32 	%r<16>;
	.reg .b64 	%rd<5>;

	ld.param.u32 	%r3, [generate_image_param_0];
	ld.param.u32 	%r4, [generate_image_param_1];
	ld.param.u64 	%rd1, [generate_image_param_2];
	mov.u32 	%r6, %ctaid.x;
	mov.u32 	%r7, %ntid.x;
	mov.u32 	%r8, %tid.x;
	mad.lo.s32 	%r1, %r6, %r7, %r8;
	mov.u32 	%r9, %ctaid.y;
	mov.u32 	%r10, %ntid.y;
	mov.u32 	%r11, %tid.y;
	mad.lo.s32 	%r12, %r9, %r10, %r11;
	setp.ge.s32 	%p1, %r1, %r3;
	setp.ge.s32 	%p2, %r12, %r4;
	or.pred  	%p3, %p1, %p2;
	@%p3 bra 	$L__BB0_2;
	cvta.to.global.u64 	%rd2, %rd1;
	mad.lo.s32 	%r13, %r12, %r3, %r1;
	mul.lo.s32 	%r14, %r13, 3;
	cvt.s64.s32 	%rd3, %r14;
	add.s64 	%rd4, %rd2, %rd3;
	st.global.u8 	[%rd4], %r1;
	st.global.u8 	[%rd4+1], %r12;
	add.s32 	%r15, %r1, %r12;
	st.global.u8 	[%rd4+2], %r15;
$L__BB0_2:
	ret;

}
	// .globl	draw_circle
.visible .entry draw_circle(
	.param .u32 draw_circle_param_0,
	.param .u32 draw_circle_param_1,
	.param .f32 draw_circle_param_2,
	.param .f32 draw_circle_param_3,
	.param .u64 .ptr .align 1 draw_circle_param_4
)
{
	.reg .pred 	%p<5>;
	.reg .b16 	%rs<3>;
	.reg .b32 	%r<15>;
	.reg .b32 	%f<9>;
	.reg .b64 	%rd<5>;

	ld.param.u32 	%r4, [draw_circle_param_0];
	ld.param.u32 	%r5, [draw_circle_param_1];
	ld.param.f32 	%f1, [draw_circle_param_2];
	ld.param.f32 	%f2, [draw_circle_param_3];
	ld.param.u64 	%rd1, [draw_circle_param_4];
	mov.u32 	%r7, %ctaid.x;
	mov.u32 	%r8, %ntid.x;
	mov.u32 	%r9, %tid.x;
	mad.lo.s32 	%r1, %r7, %r8, %r9;
	mov.u32 	%r10, %ctaid.y;
	mov.u32 	%r11, %ntid.y;
	mov.u32 	%r12, %tid.y;
	mad.lo.s32 	%r13, %r10, %r11, %r12;
	setp.ge.s32 	%p1, %r1, %r4;
	setp.ge.s32 	%p2, %r13, %r5;
	or.pred  	%p3, %p1, %p2;
	@%p3 bra 	$L__BB1_3;
	mad.lo.s32 	%r3, %r13, %r4, %r1;
	cvt.rn.f32.s32 	%f3, %r1;
	sub.f32 	%f4, %f3, %f1;
	cvt.rn.f32.u32 	%f5, %r13;
	sub.f32 	%f6, %f5, %f2;
	mul.f32 	%f7, %f6, %f6;
	fma.rn.f32 	%f8, %f4, %f4, %f7;
	setp.gtu.f32 	%p4, %f8, 0f43C80000;
	@%p4 bra 	$L__BB1_3;
	mul.lo.s32 	%r14, %r3, 3;
	cvt.s64.s32 	%rd2, %r14;
	cvta.to.global.u64 	%rd3, %rd1;
	add.s64 	%rd4, %rd3, %rd2;
	mov.b16 	%rs1, 255;
	st.global.u8 	[%rd4], %rs1;
	mov.b16 	%rs2, 0;
	st.global.u8 	[%rd4+1], %rs2;
	st.global.u8 	[%rd4+2], %rs2;
$L__BB1_3:
	ret;

}
	// .globl	produit_scalaire
.visible .entry produit_scalaire(
	.param .u32 produit_scalaire_param_0,
	.param .u32 produit_scalaire_param_1,
	.param .u64 .ptr .align 1 produit_scalaire_param_2,
	.param .u64 .ptr .align 1 produit_scalaire_param_3,
	.param .u64 .ptr .align 1 produit_scalaire_param_4
)
{
	.reg .pred 	%p<4>;
	.reg .b16 	%rs<10>;
	.reg .b32 	%r<15>;
	.reg .b64 	%rd<12>;

	ld.param.u32 	%r3, [produit_scalaire_param_0];
	ld.param.u32 	%r4, [produit_scalaire_param_1];
	ld.param.u64 	%rd1, [produit_scalaire_param_2];
	ld.param.u64 	%rd2, [produit_scalaire_param_3];
	ld.param.u64 	%rd3, [produit_scalaire_param_4];
	mov.u32 	%r6, %ctaid.x;
	mov.u32 	%r7, %ntid.x;
	mov.u32 	%r8, %tid.x;
	mad.lo.s32 	%r1, %r6, %r7, %r8;
	mov.u32 	%r9, %ctaid.y;
	mov.u32 	%r10, %ntid.y;
	mov.u32 	%r11, %tid.y;
	mad.lo.s32 	%r12, %r9, %r10, %r11;
	setp.ge.s32 	%p1, %r1, %r3;
	setp.ge.s32 	%p2, %r12, %r4;
	or.pred  	%p3, %p1, %p2;
	@%p3 bra 	$L__BB2_2;
	cvta.to.global.u64 	%rd4, %rd1;
	cvta.to.global.u64 	%rd5, %rd2;
	cvta.to.global.u64 	%rd6, %rd3;
	mad.lo.s32 	%r13, %r12, %r3, %r1;
	mul.lo.s32 	%r14, %r13, 3;
	cvt.s64.s32 	%rd7, %r14;
	add.s64 	%rd8, %rd4, %rd7;
	ld.global.u8 	%rs1, [%rd8];
	add.s64 	%rd9, %rd5, %rd7;
	ld.global.u8 	%rs2, [%rd9];
	mul.lo.s16 	%rs3, %rs2, %rs1;
	ld.global.u8 	%rs4, [%rd8+1];
	ld.global.u8 	%rs5, [%rd9+1];
	mad.lo.s16 	%rs6, %rs5, %rs4, %rs3;
	ld.global.u8 	%rs7, [%rd8+2];
	ld.global.u8 	%rs8, [%rd9+2];
	mad.lo.s16 	%rs9, %rs8, %rs7, %rs6;
	cvt.s64.s32 	%rd10, %r13;
	add.s64 	%rd11, %rd6, %rd10;
	st.global.u8 	[%rd11], %rs9;
$L__BB2_2:
	ret;

}
	// .globl	sdf_sphere
.visible .entry sdf_sphere(
	.param .u32 sdf_sphere_param_0,
	.param .u32 sdf_sphere_param_1,
	.param .f32 sdf_sphere_param_2,
	.param .f32 sdf_sphere_param_3,
	.param .f32 sdf_sphere_param_4,
	.param .f32 sdf_sphere_param_5,
	.param .u64 .ptr .align 1 sdf_sphere_param_6,
	.param .u64 .ptr .align 1 sdf_sphere_param_7,
	.param .u64 .ptr .align 1 sdf_sphere_param_8,
	.param .u64 .ptr .align 1 sdf_sphere_param_9
)
{
	.reg .pred 	%p<4>;
	.reg .b16 	%rs<5>;
	.reg .b32 	%r<25>;
	.reg .b32 	%f<16>;
	.reg .b64 	%rd<15>;

	ld.param.u32 	%r3, [sdf_sphere_param_0];
	ld.param.u32 	%r4, [sdf_sphere_param_1];
	ld.param.f32 	%f1, [sdf_sphere_param_2];
	ld.param.f32 	%f2, [sdf_sphere_param_3];
	ld.param.f32 	%f3, [sdf_sphere_param_4];
	ld.param.f32 	%f4, [sdf_sphere_param_5];
	ld.param.u64 	%rd1, [sdf_sphere_param_6];
	ld.param.u64 	%rd2, [sdf_sphere_param_7];
	ld.param.u64 	%rd3, [sdf_sphere_param_8];
	ld.param.u64 	%rd4, [sdf_sphere_param_9];
	mov.u32 	%r6, %ctaid.x;
	mov.u32 	%r7, %ntid.x;
	mov.u32 	%r8, %tid.x;
	mad.lo.s32 	%r1, %r6, %r7, %r8;
	mov.u32 	%r9, %ctaid.y;
	mov.u32 	%r10, %ntid.y;
	mov.u32 	%r11, %tid.y;
	mad.lo.s32 	%r12, %r9, %r10, %r11;
	setp.ge.s32 	%p1, %r1, %r3;
	setp.ge.s32 	%p2, %r12, %r4;
	or.pred  	%p3, %p1, %p2;
	@%p3 bra 	$L__BB3_2;
	cvta.to.global.u64 	%rd5, %rd1;
	cvta.to.global.u64 	%rd6, %rd3;
	cvta.to.global.u64 	%rd7, %rd2;
	cvta.to.global.u64 	%rd8, %rd4;
	mad.lo.s32 	%r13, %r12, %r3, %r1;
	mul.lo.s32 	%r14, %r13, 3;
	cvt.s64.s32 	%rd9, %r14;
	add.s64 	%rd10, %rd5, %rd9;
	ld.global.u8 	%r15, [%rd10];
	cvt.s64.s32 	%rd11, %r13;
	add.s64 	%rd12, %rd6, %rd11;
	ld.global.u8 	%rs1, [%rd12];
	add.s64 	%rd13, %rd7, %rd9;
	ld.global.u8 	%rs2, [%rd13];
	mul.wide.u16 	%r16, %rs2, %rs1;
	add.s32 	%r17, %r16, %r15;
	cvt.rn.f32.u32 	%f5, %r17;
	sub.f32 	%f6, %f5, %f1;
	ld.global.u8 	%r18, [%rd10+1];
	ld.global.u8 	%rs3, [%rd13+1];
	mul.wide.u16 	%r19, %rs3, %rs1;
	add.s32 	%r20, %r19, %r18;
	cvt.rn.f32.u32 	%f7, %r20;
	sub.f32 	%f8, %f7, %f2;
	ld.global.u8 	%r21, [%rd10+2];
	ld.global.u8 	%rs4, [%rd13+2];
	mul.wide.u16 	%r22, %rs4, %rs1;
	add.s32 	%r23, %r22, %r21;
	cvt.rn.f32.u32 	%f9, %r23;
	sub.f32 	%f10, %f9, %f3;
	mul.f32 	%f11, %f8, %f8;
	fma.rn.f32 	%f12, %f6, %f6, %f11;
	fma.rn.f32 	%f13, %f10, %f10, %f12;
	sqrt.rn.f32 	%f14, %f13;
	sub.f32 	%f15, %f14, %f4;
	cvt.rzi.u32.f32 	%r24, %f15;
	add.s64 	%rd14, %rd8, %rd11;
	st.global.u8 	[%rd14], %r24;
$L__BB3_2:
	ret;

}
	// .globl	grad_sdf_sphere
.visible .entry grad_sdf_sphere(
	.param .u32 grad_sdf_sphere_param_0,
	.param .u32 grad_sdf_sphere_param_1,
	.param .f32 grad_sdf_sphere_param_2,
	.param .f32 grad_sdf_sphere_param_3,
	.param .f32 grad_sdf_sphere_param_4,
	.param .f32 grad_sdf_sphere_param_5,
	.param .u64 .ptr .align 1 grad_sdf_sphere_param_6,
	.param .u64 .ptr .align 1 grad_sdf_sphere_param_7,
	.param .u64 .ptr .align 1 grad_sdf_sphere_param_8,
	.param .u64 .ptr .align 1 grad_sdf_sphere_param_9
)
{
	.reg .pred 	%p<4>;
	.reg .b16 	%rs<7>;
	.reg .b32 	%r<28>;
	.reg .b32 	%f<14>;
	.reg .b64 	%rd<17>;

	ld.param.u32 	%r3, [grad_sdf_sphere_param_0];
	ld.param.u32 	%r4, [grad_sdf_sphere_param_1];
	ld.param.f32 	%f1, [grad_sdf_sphere_param_2];
	ld.param.f32 	%f2, [grad_sdf_sphere_param_3];
	ld.param.f32 	%f3, [grad_sdf_sphere_param_4];
	ld.param.f32 	%f4, [grad_sdf_sphere_param_5];
	ld.param.u64 	%rd1, [grad_sdf_sphere_param_6];
	ld.param.u64 	%rd2, [grad_sdf_sphere_param_7];
	ld.param.u64 	%rd3, [grad_sdf_sphere_param_8];
	ld.param.u64 	%rd4, [grad_sdf_sphere_param_9];
	mov.u32 	%r6, %ctaid.x;
	mov.u32 	%r7, %ntid.x;
	mov.u32 	%r8, %tid.x;
	mad.lo.s32 	%r1, %r6, %r7, %r8;
	mov.u32 	%r9, %ctaid.y;
	mov.u32 	%r10, %ntid.y;
	mov.u32 	%r11, %tid.y;
	mad.lo.s32 	%r12, %r9, %r10, %r11;
	setp.ge.s32 	%p1, %r1, %r3;
	setp.ge.s32 	%p2, %r12, %r4;
	or.pred  	%p3, %p1, %p2;
	@%p3 bra 	$L__BB4_2;
	cvta.to.global.u64 	%rd5, %rd1;
	cvta.to.global.u64 	%rd6, %rd3;
	cvta.to.global.u64 	%rd7, %rd2;
	cvta.to.global.u64 	%rd8, %rd4;
	mad.lo.s32 	%r13, %r12, %r3, %r1;
	mul.lo.s32 	%r14, %r13, 3;
	cvt.s64.s32 	%rd9, %r14;
	add.s64 	%rd10, %rd5, %rd9;
	ld.global.u8 	%r15, [%rd10];
	add.s64 	%rd11, %rd6, %rd9;
	ld.global.u8 	%rs1, [%rd11];
	mul.lo.s32 	%r16, %r13, 9;
	cvt.s64.s32 	%rd12, %r16;
	add.s64 	%rd13, %rd7, %rd12;
	ld.global.u8 	%rs2, [%rd13];
	mul.wide.u16 	%r17, %rs2, %rs1;
	add.s32 	%r18, %r17, %r15;
	cvt.rn.f32.u32 	%f5, %r18;
	sub.f32 	%f6, %f5, %f1;
	div.rn.f32 	%f7, %f6, %f4;
	cvt.rzi.u32.f32 	%r19, %f7;
	add.s64 	%rd14, %rd8, %rd9;
	st.global.u8 	[%rd14], %r19;
	ld.global.u8 	%r20, [%rd10+1];
	ld.global.u8 	%rs3, [%rd11];
	mul.wide.s32 	%rd15, %r13, -6;
	add.s64 	%rd16, %rd13, %rd15;
	ld.global.u8 	%rs4, [%rd16+1];
	mul.wide.u16 	%r21, %rs4, %rs3;
	add.s32 	%r22, %r21, %r20;
	cvt.rn.f32.u32 	%f8, %r22;
	sub.f32 	%f9, %f8, %f2;
	div.rn.f32 	%f10, %f9, %f4;
	cvt.rzi.u32.f32 	%r23, %f10;
	st.global.u8 	[%rd14+1], %r23;
	ld.global.u8 	%r24, [%rd10+2];
	ld.global.u8 	%rs5, [%rd11];
	ld.global.u8 	%rs6, [%rd16+2];
	mul.wide.u16 	%r25, %rs6, %rs5;
	add.s32 	%r26, %r25, %r24;
	cvt.rn.f32.u32 	%f11, %r26;
	sub.f32 	%f12, %f11, %f3;
	div.rn.f32 	%f13, %f12, %f4;
	cvt.rzi.u32.f32 	%r27, %f13;
	st.global.u8 	[%rd14+2], %r27;
$L__BB4_2:
	ret;

}
	// .globl	newton_march
.visible .entry newton_march(
	.param .u32 newton_march_param_0,
	.param .u32 newton_march_param_1,
	.param .f32 newton_march_param_2,
	.param .f32 newton_march_param_3,
	.param .f32 newton_march_param_4,
	.param .u64 .ptr .align 1 newton_march_param_5,
	.param .u64 .ptr .align 1 newton_march_param_6,
	.param .u64 .ptr .align 1 newton_march_param_7,
	.param .u64 .ptr .align 1 newton_march_param_8
)
{
	.reg .pred 	%p<5>;
	.reg .b16 	%rs<3>;
	.reg .b32 	%r<15>;
	.reg .b32 	%f<6>;
	.reg .b64 	%rd<12>;

	ld.param.u32 	%r4, [newton_march_param_0];
	ld.param.u32 	%r5, [newton_march_param_1];
	ld.param.f32 	%f2, [newton_march_param_3];
	ld.param.u64 	%rd1, [newton_march_param_5];
	ld.param.u64 	%rd2, [newton_march_param_6];
	ld.param.u64 	%rd3, [newton_march_param_8];
	mov.u32 	%r7, %ctaid.x;
	mov.u32 	%r8, %ntid.x;
	mov.u32 	%r9, %tid.x;
	mad.lo.s32 	%r1, %r7, %r8, %r9;
	mov.u32 	%r10, %ctaid.y;
	mov.u32 	%r11, %ntid.y;
	mov.u32 	%r12, %tid.y;
	mad.lo.s32 	%r13, %r10, %r11, %r12;
	setp.ge.s32 	%p1, %r1, %r4;
	setp.ge.s32 	%p2, %r13, %r5;
	or.pred  	%p3, %p1, %p2;
	@%p3 bra 	$L__BB5_3;
	cvta.to.global.u64 	%rd4, %rd1;
	cvta.to.global.u64 	%rd5, %rd2;
	mad.lo.s32 	%r3, %r13, %r4, %r1;
	cvt.s64.s32 	%rd6, %r3;
	add.s64 	%rd7, %rd4, %rd6;
	ld.global.u8 	%rs1, [%rd7];
	cvt.rn.f32.u16 	%f3, %rs1;
	add.s64 	%rd8, %rd5, %rd6;
	ld.global.u8 	%rs2, [%rd8];
	cvt.rn.f32.u16 	%f4, %rs2;
	neg.f32 	%f5, %f4;
	div.rn.f32 	%f1, %f5, %f3;
	setp.geu.f32 	%p4, %f1, %f2;
	@%p4 bra 	$L__BB5_3;
	cvt.rzi.u32.f32 	%r14, %f1;
	cvta.to.global.u64 	%rd10, %rd3;
	add.s64 	%rd11, %rd10, %rd6;
	st.global.u8 	[%rd11], %r14;
$L__BB5_3:
	ret;

}
	// .globl	screen_sdf
.visible .entry screen_sdf(
	.param .u32 screen_sdf_param_0,
	.param .u32 screen_sdf_param_1,
	.param .f32 screen_sdf_param_2,
	.param .f32 screen_sdf_param_3,
	.param .f32 screen_sdf_param_4,
	.param .f32 screen_sdf_param_5,
	.param .f32 screen_sdf_param_6,
	.param .u64 .ptr .align 1 screen_sdf_param_7,
	.param .u64 .ptr .align 1 screen_sdf_param_8,
	.param .u64 .ptr .align 1 screen_sdf_param_9
)
{


	ret;

}


// ===== COMPILED SASS (sm_100) =====

	.target	sm_100

	.elftype	@"ET_EXEC"


//--------------------- .note.nv.tkinfo           --------------------------
	.section	.note.nv.tkinfo,"",@"SHT_NOTE"
	.sectionflags	@"SHF_NOTE_NV_TKINFO"
	.tkinfo
        /*0018*/ 	.word	0x00000002
        /*0030*/ 	.string	""
        /*0030*/ 	.string	"ptxas"
        /*0030*/ 	.string	"Cuda compilation tools, release 13.0, V13.0.88"
        /*0030*/ 	.string	"Build cuda_13.0.r13.0/compiler.36424714_0"
        /*0030*/ 	.string	"-arch sm_100 -m 64 "



//--------------------- .note.nv.cuinfo           --------------------------
	.section	.note.nv.cuinfo,"",@"SHT_NOTE"
	.sectionflags	@"SHF_NOTE_NV_CUINFO"
        /*0018*/ 	.short	0x0002
        /*001a*/ 	.short	0x0064
        /*001c*/ 	.short	0x0082
	.zero		2


//--------------------- .nv.info                  --------------------------
	.section	.nv.info,"",@"SHT_CUDA_INFO"
	.align	4


	//----- nvinfo : EIATTR_REGCOUNT
	.align		4
        /*0000*/ 	.byte	0x04, 0x2f
        /*0002*/ 	.short	(.L_1 - .L_0)
	.align		4
.L_0:
        /*0004*/ 	.word	index@(generate_image)
        /*0008*/ 	.word	0x0000000a


	//----- nvinfo : EIATTR_FRAME_SIZE
	.align		4
.L_1:
        /*000c*/ 	.byte	0x04, 0x11
        /*000e*/ 	.short	(.L_3 - .L_2)
	.align		4
.L_2:
        /*0010*/ 	.word	index@(generate_image)
        /*0014*/ 	.word	0x00000000


	//----- nvinfo : EIATTR_REGCOUNT
	.align		4
.L_3:
        /*0018*/ 	.byte	0x04, 0x2f
        /*001a*/ 	.short	(.L_5 - .L_4)
	.align		4
.L_4:
        /*001c*/ 	.word	index@(draw_circle)
        /*0020*/ 	.word	0x00000008


	//----- nvinfo : EIATTR_FRAME_SIZE
	.align		4
.L_5:
        /*0024*/ 	.byte	0x04, 0x11
        /*0026*/ 	.short	(.L_7 - .L_6)
	.align		4
.L_6:
        /*0028*/ 	.word	index@(draw_circle)
        /*002c*/ 	.word	0x00000000


	//----- nvinfo : EIATTR_REGCOUNT
	.align		4
.L_7:
        /*0030*/ 	.byte	0x04, 0x2f
        /*0032*/ 	.short	(.L_9 - .L_8)
	.align		4
.L_8:
        /*0034*/ 	.word	index@(produit_scalaire)
        /*0038*/ 	.word	0x0000000e


	//----- nvinfo : EIATTR_FRAME_SIZE
	.align		4
.L_9:
        /*003c*/ 	.byte	0x04, 0x11
        /*003e*/ 	.short	(.L_11 - .L_10)
	.align		4
.L_10:
        /*0040*/ 	.word	index@(produit_scalaire)
        /*0044*/ 	.word	0x00000000


	//----- nvinfo : EIATTR_REGCOUNT
	.align		4
.L_11:
        /*0048*/ 	.byte	0x04, 0x2f
        /*004a*/ 	.short	(.L_13 - .L_12)
	.align		4
.L_12:
        /*004c*/ 	.word	index@(sdf_sphere)
        /*0050*/ 	.word	0x00000011


	//----- nvinfo : EIATTR_FRAME_SIZE
	.align		4
.L_13:
        /*0054*/ 	.byte	0x04, 0x11
        /*0056*/ 	.short	(.L_15 - .L_14)
	.align		4
.L_14:
        /*0058*/ 	.word	index@($__internal_2_$__cuda_sm20_sqrt_rn_f32_slowpath)
        /*005c*/ 	.word	0x00000000


	//----- nvinfo : EIATTR_FRAME_SIZE
	.align		4
.L_15:
        /*0060*/ 	.byte	0x04, 0x11
        /*0062*/ 	.short	(.L_17 - .L_16)
	.align		4
.L_16:
        /*0064*/ 	.word	index@(sdf_sphere)
        /*0068*/ 	.word	0x00000000


	//----- nvinfo : EIATTR_REGCOUNT
	.align		4
.L_17:
        /*006c*/ 	.byte	0x04, 0x2f
        /*006e*/ 	.short	(.L_19 - .L_18)
	.align		4
.L_18:
        /*0070*/ 	.word	index@(grad_sdf_sphere)
        /*0074*/ 	.word	0x00000018


	//----- nvinfo : EIATTR_FRAME_SIZE
	.align		4
.L_19:
        /*0078*/ 	.byte	0x04, 0x11
        /*007a*/ 	.short	(.L_21 - .L_20)
	.align		4
.L_20:
        /*007c*/ 	.word	index@($__internal_1_$__cuda_sm3x_div_rn_noftz_f32_slowpath)
        /*0080*/ 	.word	0x00000000


	//----- nvinfo : EIATTR_FRAME_SIZE
	.align		4
.L_21:
        /*0084*/ 	.byte	0x04, 0x11
        /*0086*/ 	.short	(.L_23 - .L_22)
	.align		4
.L_22:
        /*0088*/ 	.word	index@(grad_sdf_sphere)
        /*008c*/ 	.word	0x00000000


	//----- nvinfo : EIATTR_REGCOUNT
	.align		4
.L_23:
        /*0090*/ 	.byte	0x04, 0x2f
        /*0092*/ 	.short	(.L_25 - .L_24)
	.align		4
.L_24:
        /*0094*/ 	.word	index@(newton_march)
        /*0098*/ 	.word	0x00000010


	//----- nvinfo : EIATTR_FRAME_SIZE
	.align		4
.L_25:
        /*009c*/ 	.byte	0x04, 0x11
        /*009e*/ 	.short	(.L_27 - .L_26)
	.align		4
.L_26:
        /*00a0*/ 	.word	index@($__internal_0_$__cuda_sm3x_div_rn_noftz_f32_slowpath)
        /*00a4*/ 	.word	0x00000000


	//----- nvinfo : EIATTR_FRAME_SIZE
	.align		4
.L_27:
        /*00a8*/ 	.byte	0x04, 0x11
        /*00aa*/ 	.short	(.L_29 - .L_28)
	.align		4
.L_28:
        /*00ac*/ 	.word	index@(newton_march)
        /*00b0*/ 	.word	0x00000000


	//----- nvinfo : EIATTR_REGCOUNT
	.align		4
.L_29:
        /*00b4*/ 	.byte	0x04, 0x2f
        /*00b6*/ 	.short	(.L_31 - .L_30)
	.align		4
.L_30:
        /*00b8*/ 	.word	index@(screen_sdf)
        /*00bc*/ 	.word	0x00000004


	//----- nvinfo : EIATTR_FRAME_SIZE
	.align		4
.L_31:
        /*00c0*/ 	.byte	0x04, 0x11
        /*00c2*/ 	.short	(.L_33 - .L_32)
	.align		4
.L_32:
        /*00c4*/ 	.word	index@(screen_sdf)
        /*00c8*/ 	.word	0x00000000


	//----- nvinfo : EIATTR_MIN_STACK_SIZE
	.align		4
.L_33:
        /*00cc*/ 	.byte	0x04, 0x12
        /*00ce*/ 	.short	(.L_35 - .L_34)
	.align		4
.L_34:
        /*00d0*/ 	.word	index@(screen_sdf)
        /*00d4*/ 	.word	0x00000000


	//----- nvinfo : EIATTR_MIN_STACK_SIZE
	.align		4
.L_35:
        /*00d8*/ 	.byte	0x04, 0x12
        /*00da*/ 	.short	(.L_37 - .L_36)
	.align		4
.L_36:
        /*00dc*/ 	.word	index@(newton_march)
        /*00e0*/ 	.word	0x00000000


	//----- nvinfo : EIATTR_MIN_STACK_SIZE
	.align		4
.L_37:
        /*00e4*/ 	.byte	0x04, 0x12
        /*00e6*/ 	.short	(.L_39 - .L_38)
	.align		4
.L_38:
        /*00e8*/ 	.word	index@(grad_sdf_sphere)
        /*00ec*/ 	.word	0x00000000


	//----- nvinfo : EIATTR_MIN_STACK_SIZE
	.align		4
.L_39:
        /*00f0*/ 	.byte	0x04, 0x12
        /*00f2*/ 	.short	(.L_41 - .L_40)
	.align		4
.L_40:
        /*00f4*/ 	.word	index@(sdf_sphere)
        /*00f8*/ 	.word	0x00000000


	//----- nvinfo : EIATTR_MIN_STACK_SIZE
	.align		4
.L_41:
        /*00fc*/ 	.byte	0x04, 0x12
        /*00fe*/ 	.short	(.L_43 - .L_42)
	.align		4
.L_42:
        /*0100*/ 	.word	index@(produit_scalaire)
        /*0104*/ 	.word	0x00000000


	//----- nvinfo : EIATTR_MIN_STACK_SIZE
	.align		4
.L_43:
        /*0108*/ 	.byte	0x04, 0x12
        /*010a*/ 	.short	(.L_45 - .L_44)
	.align		4
.L_44:
        /*010c*/ 	.word	index@(draw_circle)
        /*0110*/ 	.word	0x00000000


	//----- nvinfo : EIATTR_MIN_STACK_SIZE
	.align		4
.L_45:
        /*0114*/ 	.byte	0x04, 0x12
        /*0116*/ 	.short	(.L_47 - .L_46)
	.align		4
.L_46:
        /*0118*/ 	.word	index@(generate_image)
        /*011c*/ 	.word	0x00000000
.L_47:


//--------------------- .nv.compat                --------------------------
	.section	.nv.compat,"",@"SHT_CUDA_COMPAT_INFO"
	.align	4
        /*0000*/ 	.byte	0x02, 0x09, 0x00, 0x00, 0x02, 0x02, 0x01, 0x00, 0x02, 0x05, 0x05, 0x00, 0x03, 0x07, 0x01, 0x01
        /*0010*/ 	.byte	0x02, 0x03, 0x00, 0x00, 0x02, 0x06, 0x01, 0x00, 0x04, 0x0b, 0x08, 0x00, 0x01, 0x00, 0x00, 0x00
        /*0020*/ 	.byte	0x00, 0x00, 0x00, 0x00


//--------------------- .nv.info.screen_sdf       --------------------------
	.section	.nv.info.screen_sdf,"",@"SHT_CUDA_INFO"
	.sectionflags	@""
	.align	4


	//----- nvinfo : EIATTR_CUDA_API_VERSION
	.align		4
        /*0000*/ 	.byte	0x04, 0x37
        /*0002*/ 	.short	(.L_49 - .L_48)
.L_48:
        /*0004*/ 	.word	0x00000082


	//----- nvinfo : EIATTR_KPARAM_INFO
	.align		4
.L_49:
        /*0008*/ 	.byte	0x04, 0x17
        /*000a*/ 	.short	(.L_51 - .L_50)
.L_50:
        /*000c*/ 	.word	0x00000000
        /*0010*/ 	.short	0x0009
        /*0012*/ 	.short	0x0030
        /*0014*/ 	.byte	0x00, 0xf5, 0x21, 0x00


	//----- nvinfo : EIATTR_KPARAM_INFO
	.align		4
.L_51:
        /*0018*/ 	.byte	0x04, 0x17
        /*001a*/ 	.short	(.L_53 - .L_52)
.L_52:
        /*001c*/ 	.word	0x00000000
        /*0020*/ 	.short	0x0008
        /*0022*/ 	.short	0x0028
        /*0024*/ 	.byte	0x00, 0xf5, 0x21, 0x00


	//----- nvinfo : EIATTR_KPARAM_INFO
	.align		4
.L_53:
        /*0028*/ 	.byte	0x04, 0x17
        /*002a*/ 	.short	(.L_55 - .L_54)
.L_54:
        /*002c*/ 	.word	0x00000000
        /*0030*/ 	.short	0x0007
        /*0032*/ 	.short	0x0020
        /*0034*/ 	.byte	0x00, 0xf5, 0x21, 0x00


	//----- nvinfo : EIATTR_KPARAM_INFO
	.align		4
.L_55:
        /*0038*/ 	.byte	0x04, 0x17
        /*003a*/ 	.short	(.L_57 - .L_56)
.L_56:
        /*003c*/ 	.word	0x00000000
        /*0040*/ 	.short	0x0006
        /*0042*/ 	.short	0x0018
        /*0044*/ 	.byte	0x00, 0xf0, 0x11, 0x00


	//----- nvinfo : EIATTR_KPARAM_INFO
	.align		4
.L_57:
        /*0048*/ 	.byte	0x04, 0x17
        /*004a*/ 	.short	(.L_59 - .L_58)
.L_58:
        /*004c*/ 	.word	0x00000000
        /*0050*/ 	.short	0x0005
        /*0052*/ 	.short	0x0014
        /*0054*/ 	.byte	0x00, 0xf0, 0x11, 0x00


	//----- nvinfo : EIATTR_KPARAM_INFO
	.align		4
.L_59:
        /*0058*/ 	.byte	0x04, 0x17
        /*005a*/ 	.short	(.L_61 - .L_60)
.L_60:
        /*005c*/ 	.word	0x00000000
        /*0060*/ 	.short	0x0004
        /*0062*/ 	.short	0x0010
        /*0064*/ 	.byte	0x00, 0xf0, 0x11, 0x00


	//----- nvinfo : EIATTR_KPARAM_INFO
	.align		4
.L_61:
        /*0068*/ 	.byte	0x04, 0x17
        /*006a*/ 	.short	(.L_63 - .L_62)
.L_62:
        /*006c*/ 	.word	0x00000000
        /*0070*/ 	.short	0x0003
        /*0072*/ 	.short	0x000c
        /*0074*/ 	.byte	0x00, 0xf0, 0x11, 0x00


	//----- nvinfo : EIATTR_KPARAM_INFO
	.align		4
.L_63:
        /*0078*/ 	.byte	0x04, 0x17
        /*007a*/ 	.short	(.L_65 - .L_64)
.L_64:
        /*007c*/ 	.word	0x00000000
        /*0080*/ 	.short	0x0002
        /*0082*/ 	.short	0x0008
        /*0084*/ 	.byte	0x00, 0xf0, 0x11, 0x00


	//----- nvinfo : EIATTR_KPARAM_INFO
	.align		4
.L_65:
        /*0088*/ 	.byte	0x04, 0x17
        /*008a*/ 	.short	(.L_67 - .L_66)
.L_66:
        /*008c*/ 	.word	0x00000000
        /*0090*/ 	.short	0x0001
        /*0092*/ 	.short	0x0004
        /*0094*/ 	.byte	0x00, 0xf0, 0x11, 0x00


	//----- nvinfo : EIATTR_KPARAM_INFO
	.align		4
.L_67:
        /*0098*/ 	.byte	0x04, 0x17
        /*009a*/ 	.short	(.L_69 - .L_68)
.L_68:
        /*009c*/ 	.word	0x00000000
        /*00a0*/ 	.short	0x0000
        /*00a2*/ 	.short	0x0000
        /*00a4*/ 	.byte	0x00, 0xf0, 0x11, 0x00


	//----- nvinfo : EIATTR_SPARSE_MMA_MASK
	.align		4
.L_69:
        /*00a8*/ 	.byte	0x03, 0x50
        /*00aa*/ 	.short	0x0000


	//----- nvinfo : EIATTR_MAXREG_COUNT
	.align		4
        /*00ac*/ 	.byte	0x03, 0x1b
        /*00ae*/ 	.short	0x00ff


	//----- nvinfo : EIATTR_MERCURY_ISA_VERSION
	.align		4
        /*00b0*/ 	.byte	0x03, 0x5f
        /*00b2*/ 	.short	0x0101


	//----- nvinfo : EIATTR_VRC_CTA_INIT_COUNT
	.align		4
        /*00b4*/ 	.byte	0x02, 0x4a
	.zero		1
	.zero		1


	//----- nvinfo : EIATTR_EXIT_INSTR_OFFSETS
	.align		4
        /*00b8*/ 	.byte	0x04, 0x1c
        /*00ba*/ 	.short	(.L_71 - .L_70)


	//   ....[0]....
.L_70:
        /*00bc*/ 	.word	0x00000010


	//----- nvinfo : EIATTR_CBANK_PARAM_SIZE
	.align		4
.L_71:
        /*00c0*/ 	.byte	0x03, 0x19
        /*00c2*/ 	.short	0x0038


	//----- nvinfo : EIATTR_PARAM_CBANK
	.align		4
        /*00c4*/ 	.byte	0x04, 0x0a
        /*00c6*/ 	.short	(.L_73 - .L_72)
	.align		4
.L_72:
        /*00c8*/ 	.word	index@(.nv.constant0.screen_sdf)
        /*00cc*/ 	.short	0x0380
        /*00ce*/ 	.short	0x0038


	//----- nvinfo : EIATTR_SW_WAR
	.align		4
.L_73:
        /*00d0*/ 	.byte	0x04, 0x36
        /*00d2*/ 	.short	(.L_75 - .L_74)
.L_74:
        /*00d4*/ 	.word	0x00000008
.L_75:


//--------------------- .nv.info.newton_march     --------------------------
	.section	.nv.info.newton_march,"",@"SHT_CUDA_INFO"
	.sectionflags	@""
	.align	4


	//----- nvinfo : EIATTR_CUDA_API_VERSION
	.align		4
        /*0000*/ 	.byte	0x04, 0x37
        /*0002*/ 	.short	(.L_77 - .L_76)
.L_76:
        /*0004*/ 	.word	0x00000082


	//----- nvinfo : EIATTR_KPARAM_INFO
	.align		4
.L_77:
        /*0008*/ 	.byte	0x04, 0x17
        /*000a*/ 	.short	(.L_79 - .L_78)
.L_78:
        /*000c*/ 	.word	0x00000000
        /*0010*/ 	.short	0x0008
        /*0012*/ 	.short	0x0030
        /*0014*/ 	.byte	0x00, 0xf5, 0x21, 0x00


	//----- nvinfo : EIATTR_KPARAM_INFO
	.align		4
.L_79:
        /*0018*/ 	.byte	0x04, 0x17
        /*001a*/ 	.short	(.L_81 - .L_80)
.L_80:
        /*001c*/ 	.word	0x00000000
        /*0020*/ 	.short	0x0007
        /*0022*/ 	.short	0x0028
        /*0024*/ 	.byte	0x00, 0xf5, 0x21, 0x00


	//----- nvinfo : EIATTR_KPARAM_INFO
	.align		4
.L_81:
        /*0028*/ 	.byte	0x04, 0x17
        /*002a*/ 	.short	(.L_83 - .L_82)
.L_82:
        /*002c*/ 	.word	0x00000000
        /*0030*/ 	.short	0x0006
        /*0032*/ 	.short	0x0020
        /*0034*/ 	.byte	0x00, 0xf5, 0x21, 0x00


	//----- nvinfo : EIATTR_KPARAM_INFO
	.align		4
.L_83:
        /*0038*/ 	.byte	0x04, 0x17
        /*003a*/ 	.short	(.L_85 - .L_84)
.L_84:
        /*003c*/ 	.word	0x00000000
        /*0040*/ 	.short	0x0005
        /*0042*/ 	.short	0x0018
        /*0044*/ 	.byte	0x00, 0xf5, 0x21, 0x00


	//----- nvinfo : EIATTR_KPARAM_INFO
	.align		4
.L_85:
        /*0048*/ 	.byte	0x04, 0x17
        /*004a*/ 	.short	(.L_87 - .L_86)
.L_86:
        /*004c*/ 	.word	0x00000000
        /*0050*/ 	.short	0x0004
        /*0052*/ 	.short	0x0010
        /*0054*/ 	.byte	0x00, 0xf0, 0x11, 0x00


	//----- nvinfo : EIATTR_KPARAM_INFO
	.align		4
.L_87:
        /*0058*/ 	.byte	0x04, 0x17
        /*005a*/ 	.short	(.L_89 - .L_88)
.L_88:
        /*005c*/ 	.word	0x00000000
        /*0060*/ 	.short	0x0003
        /*0062*/ 	.short	0x000c
        /*0064*/ 	.byte	0x00, 0xf0, 0x11, 0x00


	//----- nvinfo : EIATTR_KPARAM_INFO
	.align		4
.L_89:
        /*0068*/ 	.byte	0x04, 0x17
        /*006a*/ 	.short	(.L_91 - .L_90)
.L_90:
        /*006c*/ 	.word	0x00000000
        /*0070*/ 	.short	0x0002
        /*0072*/ 	.short	0x0008
        /*0074*/ 	.byte	0x00, 0xf0, 0x11, 0x00


	//----- nvinfo : EIATTR_KPARAM_INFO
	.align		4
.L_91:
        /*0078*/ 	.byte	0x04, 0x17
        /*007a*/ 	.short	(.L_93 - .L_92)
.L_92:
        /*007c*/ 	.word	0x00000000
        /*0080*/ 	.short	0x0001
        /*0082*/ 	.short	0x0004
        /*0084*/ 	.byte	0x00, 0xf0, 0x11, 0x00


	//----- nvinfo : EIATTR_KPARAM_INFO
	.align		4
.L_93:
        /*0088*/ 	.byte	0x04, 0x17
        /*008a*/ 	.short	(.L_95 - .L_94)
.L_94:
        /*008c*/ 	.word	0x00000000
        /*0090*/ 	.short	0x0000
        /*0092*/ 	.short	0x0000
        /*0094*/ 	.byte	0x00, 0xf0, 0x11, 0x00


	//----- nvinfo : EIATTR_SPARSE_MMA_MASK
	.align		4
.L_95:
        /*0098*/ 	.byte	0x03, 0x50
        /*009a*/ 	.short	0x0000


	//----- nvinfo : EIATTR_MAXREG_COUNT
	.align		4
        /*009c*/ 	.byte	0x03, 0x1b
        /*009e*/ 	.short	0x00ff


	//----- nvinfo : EIATTR_MERCURY_ISA_VERSION
	.align		4
        /*00a0*/ 	.byte	0x03, 0x5f
        /*00a2*/ 	.short	0x0101


	//----- nvinfo : EIATTR_VRC_CTA_INIT_COUNT
	.align		4
        /*00a4*/ 	.byte	0x02, 0x4a
	.zero		1
	.zero		1


	//----- nvinfo : EIATTR_EXIT_INSTR_OFFSETS
	.align		4
        /*00a8*/ 	.byte	0x04, 0x1c
        /*00aa*/ 	.short	(.L_97 - .L_96)


	//   ....[0]....
.L_96:
        /*00ac*/ 	.word	0x000000c0


	//   ....[1]....
        /*00b0*/ 	.word	0x000002a0


	//   ....[2]....
        /*00b4*/ 	.word	0x00000300


	//----- nvinfo : EIATTR_CRS_STACK_SIZE
	.align		4
.L_97:
        /*00b8*/ 	.byte	0x04, 0x1e
        /*00ba*/ 	.short	(.L_99 - .L_98)
.L_98:
        /*00bc*/ 	.word	0x00000000


	//----- nvinfo : EIATTR_CBANK_PARAM_SIZE
	.align		4
.L_99:
        /*00c0*/ 	.byte	0x03, 0x19
        /*00c2*/ 	.short	0x0038


	//----- nvinfo : EIATTR_PARAM_CBANK
	.align		4
        /*00c4*/ 	.byte	0x04, 0x0a
        /*00c6*/ 	.short	(.L_101 - .L_100)
	.align		4
.L_100:
        /*00c8*/ 	.word	index@(.nv.constant0.newton_march)
        /*00cc*/ 	.short	0x0380
        /*00ce*/ 	.short	0x0038


	//----- nvinfo : EIATTR_SW_WAR
	.align		4
.L_101:
        /*00d0*/ 	.byte	0x04, 0x36
        /*00d2*/ 	.short	(.L_103 - .L_102)
.L_102:
        /*00d4*/ 	.word	0x00000008
.L_103:


//--------------------- .nv.info.grad_sdf_sphere  --------------------------
	.section	.nv.info.grad_sdf_sphere,"",@"SHT_CUDA_INFO"
	.sectionflags	@""
	.align	4


	//----- nvinfo : EIATTR_CUDA_API_VERSION
	.align		4
        /*0000*/ 	.byte	0x04, 0x37
        /*0002*/ 	.short	(.L_105 - .L_104)
.L_104:
        /*0004*/ 	.word	0x00000082


	//----- nvinfo : EIATTR_KPARAM_INFO
	.align		4
.L_105:
        /*0008*/ 	.byte	0x04, 0x17
        /*000a*/ 	.short	(.L_107 - .L_106)
.L_106:
        /*000c*/ 	.word	0x00000000
        /*0010*/ 	.short	0x0009
        /*0012*/ 	.short	0x0030
        /*0014*/ 	.byte	0x00, 0xf5, 0x21, 0x00


	//----- nvinfo : EIATTR_KPARAM_INFO
	.align		4
.L_107:
        /*0018*/ 	.byte	0x04, 0x17
        /*001a*/ 	.short	(.L_109 - .L_108)
.L_108:
        /*001c*/ 	.word	0x00000000
        /*0020*/ 	.short	0x0008
        /*0022*/ 	.short	0x0028
        /*0024*/ 	.byte	0x00, 0xf5, 0x21, 0x00


	//----- nvinfo : EIATTR_KPARAM_INFO
	.align		4
.L_109:
        /*0028*/ 	.byte	0x04, 0x17
        /*002a*/ 	.short	(.L_111 - .L_110)
.L_110:
        /*002c*/ 	.word	0x00000000
        /*0030*/ 	.short	0x0007
        /*0032*/ 	.short	0x0020
        /*0034*/ 	.byte	0x00, 0xf5, 0x21, 0x00


	//----- nvinfo : EIATTR_KPARAM_INFO
	.align		4
.L_111:
        /*0038*/ 	.byte	0x04, 0x17
        /*003a*/ 	.short	(.L_113 - .L_112)
.L_112:
        /*003c*/ 	.word	0x00000000
        /*0040*/ 	.short	0x0006
        /*0042*/ 	.short	0x0018
        /*0044*/ 	.byte	0x00, 0xf5, 0x21, 0x00


	//----- nvinfo : EIATTR_KPARAM_INFO
	.align		4
.L_113:
        /*0048*/ 	.byte	0x04, 0x17
        /*004a*/ 	.short	(.L_115 - .L_114)
.L_114:
        /*004c*/ 	.word	0x00000000
        /*0050*/ 	.short	0x0005
        /*0052*/ 	.short	0x0014
        /*0054*/ 	.byte	0x00, 0xf0, 0x11, 0x00


	//----- nvinfo : EIATTR_KPARAM_INFO
	.align		4
.L_115:
        /*0058*/ 	.byte	0x04, 0x17
        /*005a*/ 	.short	(.L_117 - .L_116)
.L_116:
        /*005c*/ 	.word	0x00000000
        /*0060*/ 	.short	0x0004
        /*0062*/ 	.short	0x0010
        /*0064*/ 	.byte	0x00, 0xf0, 0x11, 0x00


	//----- nvinfo : EIATTR_KPARAM_INFO
	.align		4
.L_117:
        /*0068*/ 	.byte	0x04, 0x17
        /*006a*/ 	.short	(.L_119 - .L_118)
.L_118:
        /*006c*/ 	.word	0x00000000
        /*0070*/ 	.short	0x0003
        /*0072*/ 	.short	0x000c
        /*0074*/ 	.byte	0x00, 0xf0, 0x11, 0x00


	//----- nvinfo : EIATTR_KPARAM_INFO
	.align		4
.L_119:
        /*0078*/ 	.byte	0x04, 0x17
        /*007a*/ 	.short	(.L_121 - .L_120)
.L_120:
        /*007c*/ 	.word	0x00000000
        /*0080*/ 	.short	0x0002
        /*0082*/ 	.short	0x0008
        /*0084*/ 	.byte	0x00, 0xf0, 0x11, 0x00


	//----- nvinfo : EIATTR_KPARAM_INFO
	.align		4
.L_121:
        /*0088*/ 	.byte	0x04, 0x17
        /*008a*/ 	.short	(.L_123 - .L_122)
.L_122:
        /*008c*/ 	.word	0x00000000
        /*0090*/ 	.short	0x0001
        /*0092*/ 	.short	0x0004
        /*0094*/ 	.byte	0x00, 0xf0, 0x11, 0x00


	//----- nvinfo : EIATTR_KPARAM_INFO
	.align		4
.L_123:
        /*0098*/ 	.byte	0x04, 0x17
        /*009a*/ 	.short	(.L_125 - .L_124)
.L_124:
        /*009c*/ 	.word	0x00000000
        /*00a0*/ 	.short	0x0000
        /*00a2*/ 	.short	0x0000
        /*00a4*/ 	.byte	0x00, 0xf0, 0x11, 0x00


	//----- nvinfo : EIATTR_SPARSE_MMA_MASK
	.align		4
.L_125:
        /*00a8*/ 	.byte	0x03, 0x50
        /*00aa*/ 	.short	0x0000


	//----- nvinfo : EIATTR_MAXREG_COUNT
	.align		4
        /*00ac*/ 	.byte	0x03, 0x1b
        /*00ae*/ 	.short	0x00ff


	//----- nvinfo : EIATTR_MERCURY_ISA_VERSION
	.align		4
        /*00b0*/ 	.byte	0x03, 0x5f
        /*00b2*/ 	.short	0x0101


	//----- nvinfo : EIATTR_VRC_CTA_INIT_COUNT
	.align		4
        /*00b4*/ 	.byte	0x02, 0x4a
	.zero		1
	.zero		1


	//----- nvinfo : EIATTR_EXIT_INSTR_OFFSETS
	.align		4
        /*00b8*/ 	.byte	0x04, 0x1c
        /*00ba*/ 	.short	(.L_127 - .L_126)


	//   ....[0]....
.L_126:
        /*00bc*/ 	.word	0x000000c0


	//   ....[1]....
        /*00c0*/ 	.word	0x00000630


	//----- nvinfo : EIATTR_CRS_STACK_SIZE
	.align		4
.L_127:
        /*00c4*/ 	.byte	0x04, 0x1e
        /*00c6*/ 	.short	(.L_129 - .L_128)
.L_128:
        /*00c8*/ 	.word	0x00000000


	//----- nvinfo : EIATTR_CBANK_PARAM_SIZE
	.align		4
.L_129:
        /*00cc*/ 	.byte	0x03, 0x19
        /*00ce*/ 	.short	0x0038


	//----- nvinfo : EIATTR_PARAM_CBANK
	.align		4
        /*00d0*/ 	.byte	0x04, 0x0a
        /*00d2*/ 	.short	(.L_131 - .L_130)
	.align		4
.L_130:
        /*00d4*/ 	.word	index@(.nv.constant0.grad_sdf_sphere)
        /*00d8*/ 	.short	0x0380
        /*00da*/ 	.short	0x0038


	//----- nvinfo : EIATTR_SW_WAR
	.align		4
.L_131:
        /*00dc*/ 	.byte	0x04, 0x36
        /*00de*/ 	.short	(.L_133 - .L_132)
.L_132:
        /*00e0*/ 	.word	0x00000008
.L_133:


//--------------------- .nv.info.sdf_sphere       --------------------------
	.section	.nv.info.sdf_sphere,"",@"SHT_CUDA_INFO"
	.sectionflags	@""
	.align	4


	//----- nvinfo : EIATTR_CUDA_API_VERSION
	.align		4
        /*0000*/ 	.byte	0x04, 0x37
        /*0002*/ 	.short	(.L_135 - .L_134)
.L_134:
        /*0004*/ 	.word	0x00000082


	//----- nvinfo : EIATTR_KPARAM_INFO
	.align		4
.L_135:
        /*0008*/ 	.byte	0x04, 0x17
        /*000a*/ 	.short	(.L_137 - .L_136)
.L_136:
        /*000c*/ 	.word	0x00000000
        /*0010*/ 	.short	0x0009
        /*0012*/ 	.short	0x0030
        /*0014*/ 	.byte	0x00, 0xf5, 0x21, 0x00


	//----- nvinfo : EIATTR_KPARAM_INFO
	.align		4
.L_137:
        /*0018*/ 	.byte	0x04, 0x17
        /*001a*/ 	.short	(.L_139 - .L_138)
.L_138:
        /*001c*/ 	.word	0x00000000
        /*0020*/ 	.short	0x0008
        /*0022*/ 	.short	0x0028
        /*0024*/ 	.byte	0x00, 0xf5, 0x21, 0x00


	//----- nvinfo : EIATTR_KPARAM_INFO
	.align		4
.L_139:
        /*0028*/ 	.byte	0x04, 0x17
        /*002a*/ 	.short	(.L_141 - .L_140)
.L_140:
        /*002c*/ 	.word	0x00000000
        /*0030*/ 	.short	0x0007
        /*0032*/ 	.short	0x0020
        /*0034*/ 	.byte	0x00, 0xf5, 0x21, 0x00


	//----- nvinfo : EIATTR_KPARAM_INFO
	.align		4
.L_141:
        /*0038*/ 	.byte	0x04, 0x17
        /*003a*/ 	.short	(.L_143 - .L_142)
.L_142:
        /*003c*/ 	.word	0x00000000
        /*0040*/ 	.short	0x0006
        /*0042*/ 	.short	0x0018
        /*0044*/ 	.byte	0x00, 0xf5, 0x21, 0x00


	//----- nvinfo : EIATTR_KPARAM_INFO
	.align		4
.L_143:
        /*0048*/ 	.byte	0x04, 0x17
        /*004a*/ 	.short	(.L_145 - .L_144)
.L_144:
        /*004c*/ 	.word	0x00000000
        /*0050*/ 	.short	0x0005
        /*0052*/ 	.short	0x0014
        /*0054*/ 	.byte	0x00, 0xf0, 0x11, 0x00


	//----- nvinfo : EIATTR_KPARAM_INFO
	.align		4
.L_145:
        /*0058*/ 	.byte	0x04, 0x17
        /*005a*/ 	.short	(.L_147 - .L_146)
.L_146:
        /*005c*/ 	.word	0x00000000
        /*0060*/ 	.short	0x0004
        /*0062*/ 	.short	0x0010
        /*0064*/ 	.byte	0x00, 0xf0, 0x11, 0x00


	//----- nvinfo : EIATTR_KPARAM_INFO
	.align		4
.L_147:
        /*0068*/ 	.byte	0x04, 0x17
        /*006a*/ 	.short	(.L_149 - .L_148)
.L_148:
        /*006c*/ 	.word	0x00000000
        /*0070*/ 	.short	0x0003
        /*0072*/ 	.short	0x000c
        /*0074*/ 	.byte	0x00, 0xf0, 0x11, 0x00


	//----- nvinfo : EIATTR_KPARAM_INFO
	.align		4
.L_149:
        /*0078*/ 	.byte	0x04, 0x17
        /*007a*/ 	.short	(.L_151 - .L_150)
.L_150:
        /*007c*/ 	.word	0x00000000
        /*0080*/ 	.short	0x0002
        /*0082*/ 	.short	0x0008
        /*0084*/ 	.byte	0x00, 0xf0, 0x11, 0x00


	//----- nvinfo : EIATTR_KPARAM_INFO
	.align		4
.L_151:
        /*0088*/ 	.byte	0x04, 0x17
        /*008a*/ 	.short	(.L_153 - .L_152)
.L_152:
        /*008c*/ 	.word	0x00000000
        /*0090*/ 	.short	0x0001
        /*0092*/ 	.short	0x0004
        /*0094*/ 	.byte	0x00, 0xf0, 0x11, 0x00


	//----- nvinfo : EIATTR_KPARAM_INFO
	.align		4
.L_153:
        /*0098*/ 	.byte	0x04, 0x17
        /*009a*/ 	.short	(.L_155 - .L_154)
.L_154:
        /*009c*/ 	.word	0x00000000
        /*00a0*/ 	.short	0x0000
        /*00a2*/ 	.short	0x0000
        /*00a4*/ 	.byte	0x00, 0xf0, 0x11, 0x00


	//----- nvinfo : EIATTR_SPARSE_MMA_MASK
	.align		4
.L_155:
        /*00a8*/ 	.byte	0x03, 0x50
        /*00aa*/ 	.short	0x0000


	//----- nvinfo : EIATTR_MAXREG_COUNT
	.align		4
        /*00ac*/ 	.byte	0x03, 0x1b
        /*00ae*/ 	.short	0x00ff


	//----- nvinfo : EIATTR_MERCURY_ISA_VERSION
	.align		4
        /*00b0*/ 	.byte	0x03, 0x5f
        /*00b2*/ 	.short	0x0101


	//----- nvinfo : EIATTR_VRC_CTA_INIT_COUNT
	.align		4
        /*00b4*/ 	.byte	0x02, 0x4a
	.zero		1
	.zero		1


	//----- nvinfo : EIATTR_EXIT_INSTR_OFFSETS
	.align		4
        /*00b8*/ 	.byte	0x04, 0x1c
        /*00ba*/ 	.short	(.L_157 - .L_156)


	//   ....[0]....
.L_156:
        /*00bc*/ 	.word	0x000000c0


	//   ....[1]....
        /*00c0*/ 	.word	0x00000440


	//----- nvinfo : EIATTR_CRS_STACK_SIZE
	.align		4
.L_157:
        /*00c4*/ 	.byte	0x04, 0x1e
        /*00c6*/ 	.short	(.L_159 - .L_158)
.L_158:
        /*00c8*/ 	.word	0x00000000


	//----- nvinfo : EIATTR_CBANK_PARAM_SIZE
	.align		4
.L_159:
        /*00cc*/ 	.byte	0x03, 0x19
        /*00ce*/ 	.short	0x0038


	//----- nvinfo : EIATTR_PARAM_CBANK
	.align		4
        /*00d0*/ 	.byte	0x04, 0x0a
        /*00d2*/ 	.short	(.L_161 - .L_160)
	.align		4
.L_160:
        /*00d4*/ 	.word	index@(.nv.constant0.sdf_sphere)
        /*00d8*/ 	.short	0x0380
        /*00da*/ 	.short	0x0038


	//----- nvinfo : EIATTR_SW_WAR
	.align		4
.L_161:
        /*00dc*/ 	.byte	0x04, 0x36
        /*00de*/ 	.short	(.L_163 - .L_162)
.L_162:
        /*00e0*/ 	.word	0x00000008
.L_163:


//--------------------- .nv.info.produit_scalaire --------------------------
	.section	.nv.info.produit_scalaire,"",@"SHT_CUDA_INFO"
	.sectionflags	@""
	.align	4


	//----- nvinfo : EIATTR_CUDA_API_VERSION
	.align		4
        /*0000*/ 	.byte	0x04, 0x37
        /*0002*/ 	.short	(.L_165 - .L_164)
.L_164:
        /*0004*/ 	.word	0x00000082


	//----- nvinfo : EIATTR_KPARAM_INFO
	.align		4
.L_165:
        /*0008*/ 	.byte	0x04, 0x17
        /*000a*/ 	.short	(.L_167 - .L_166)
.L_166:
        /*000c*/ 	.word	0x00000000
        /*0010*/ 	.short	0x0004
        /*0012*/ 	.short	0x0018
        /*0014*/ 	.byte	0x00, 0xf5, 0x21, 0x00


	//----- nvinfo : EIATTR_KPARAM_INFO
	.align		4
.L_167:
        /*0018*/ 	.byte	0x04, 0x17
        /*001a*/ 	.short	(.L_169 - .L_168)
.L_168:
        /*001c*/ 	.word	0x00000000
        /*0020*/ 	.short	0x0003
        /*0022*/ 	.short	0x0010
        /*0024*/ 	.byte	0x00, 0xf5, 0x21, 0x00


	//----- nvinfo : EIATTR_KPARAM_INFO
	.align		4
.L_169:
        /*0028*/ 	.byte	0x04, 0x17
        /*002a*/ 	.short	(.L_171 - .L_170)
.L_170:
        /*002c*/ 	.word	0x00000000
        /*0030*/ 	.short	0x0002
        /*0032*/ 	.short	0x0008
        /*0034*/ 	.byte	0x00, 0xf5, 0x21, 0x00


	//----- nvinfo : EIATTR_KPARAM_INFO
	.align		4
.L_171:
        /*0038*/ 	.byte	0x04, 0x17
        /*003a*/ 	.short	(.L_173 - .L_172)
.L_172:
        /*003c*/ 	.word	0x00000000
        /*0040*/ 	.short	0x0001
        /*0042*/ 	.short	0x0004
        /*0044*/ 	.byte	0x00, 0xf0, 0x11, 0x00


	//----- nvinfo : EIATTR_KPARAM_INFO
	.align		4
.L_173:
        /*0048*/ 	.byte	0x04, 0x17
        /*004a*/ 	.short	(.L_175 - .L_174)
.L_174:
        /*004c*/ 	.word	0x00000000
        /*0050*/ 	.short	0x0000
        /*0052*/ 	.short	0x0000
        /*0054*/ 	.byte	0x00, 0xf0, 0x11, 0x00


	//----- nvinfo : EIATTR_SPARSE_MMA_MASK
	.align		4
.L_175:
        /*0058*/ 	.byte	0x03, 0x50
        /*005a*/ 	.short	0x0000


	//----- nvinfo : EIATTR_MAXREG_COUNT
	.align		4
        /*005c*/ 	.byte	0x03, 0x1b
        /*005e*/ 	.short	0x00ff


	//----- nvinfo : EIATTR_MERCURY_ISA_VERSION
	.align		4
        /*0060*/ 	.byte	0x03, 0x5f
        /*0062*/ 	.short	0x0101


	//----- nvinfo : EIATTR_VRC_CTA_INIT_COUNT
	.align		4
        /*0064*/ 	.byte	0x02, 0x4a
	.zero		1
	.zero		1


	//----- nvinfo : EIATTR_EXIT_INSTR_OFFSETS
	.align		4
        /*0068*/ 	.byte	0x04, 0x1c
        /*006a*/ 	.short	(.L_177 - .L_176)


	//   ....[0]....
.L_176:
        /*006c*/ 	.word	0x000000c0


	//   ....[1]....
        /*0070*/ 	.word	0x00000250


	//----- nvinfo : EIATTR_CBANK_PARAM_SIZE
	.align		4
.L_177:
        /*0074*/ 	.byte	0x03, 0x19
        /*0076*/ 	.short	0x0020


	//----- nvinfo : EIATTR_PARAM_CBANK
	.align		4
        /*0078*/ 	.byte	0x04, 0x0a
        /*007a*/ 	.short	(.L_179 - .L_178)
	.align		4
.L_178:
        /*007c*/ 	.word	index@(.nv.constant0.produit_scalaire)
        /*0080*/ 	.short	0x0380
        /*0082*/ 	.short	0x0020


	//----- nvinfo : EIATTR_SW_WAR
	.align		4
.L_179:
        /*0084*/ 	.byte	0x04, 0x36
        /*0086*/ 	.short	(.L_181 - .L_180)
.L_180:
        /*0088*/ 	.word	0x00000008
.L_181:


//--------------------- .nv.info.draw_circle      --------------------------
	.section	.nv.info.draw_circle,"",@"SHT_CUDA_INFO"
	.sectionflags	@""
	.align	4


	//----- nvinfo : EIATTR_CUDA_API_VERSION
	.align		4
        /*0000*/ 	.byte	0x04, 0x37
        /*0002*/ 	.short	(.L_183 - .L_182)
.L_182:
        /*0004*/ 	.word	0x00000082


	//----- nvinfo : EIATTR_KPARAM_INFO
	.align		4
.L_183:
        /*0008*/ 	.byte	0x04, 0x17
        /*000a*/ 	.short	(.L_185 - .L_184)
.L_184:
        /*000c*/ 	.word	0x00000000
        /*0010*/ 	.short	0x0004
        /*0012*/ 	.short	0x0010
        /*0014*/ 	.byte	0x00, 0xf5, 0x21, 0x00


	//----- nvinfo : EIATTR_KPARAM_INFO
	.align		4
.L_185:
        /*0018*/ 	.byte	0x04, 0x17
        /*001a*/ 	.short	(.L_187 - .L_186)
.L_186:
        /*001c*/ 	.word	0x00000000
        /*0020*/ 	.short	0x0003
        /*0022*/ 	.short	0x000c
        /*0024*/ 	.byte	0x00, 0xf0, 0x11, 0x00


	//----- nvinfo : EIATTR_KPARAM_INFO
	.align		4
.L_187:
        /*0028*/ 	.byte	0x04, 0x17
        /*002a*/ 	.short	(.L_189 - .L_188)
.L_188:
        /*002c*/ 	.word	0x00000000
        /*0030*/ 	.short	0x0002
        /*0032*/ 	.short	0x0008
        /*0034*/ 	.byte	0x00, 0xf0, 0x11, 0x00


	//----- nvinfo : EIATTR_KPARAM_INFO
	.align		4
.L_189:
        /*0038*/ 	.byte	0x04, 0x17
        /*003a*/ 	.short	(.L_191 - .L_190)
.L_190:
        /*003c*/ 	.word	0x00000000
        /*0040*/ 	.short	0x0001
        /*0042*/ 	.short	0x0004
        /*0044*/ 	.byte	0x00, 0xf0, 0x11, 0x00


	//----- nvinfo : EIATTR_KPARAM_INFO
	.align		4
.L_191:
        /*0048*/ 	.byte	0x04, 0x17
        /*004a*/ 	.short	(.L_193 - .L_192)
.L_192:
        /*004c*/ 	.word	0x00000000
        /*0050*/ 	.short	0x0000
        /*0052*/ 	.short	0x0000
        /*0054*/ 	.byte	0x00, 0xf0, 0x11, 0x00


	//----- nvinfo : EIATTR_SPARSE_MMA_MASK
	.align		4
.L_193:
        /*0058*/ 	.byte	0x03, 0x50
        /*005a*/ 	.short	0x0000


	//----- nvinfo : EIATTR_MAXREG_COUNT
	.align		4
        /*005c*/ 	.byte	0x03, 0x1b
        /*005e*/ 	.short	0x00ff


	//----- nvinfo : EIATTR_MERCURY_ISA_VERSION
	.align		4
        /*0060*/ 	.byte	0x03, 0x5f
        /*0062*/ 	.short	0x0101


	//----- nvinfo : EIATTR_VRC_CTA_INIT_COUNT
	.align		4
        /*0064*/ 	.byte	0x02, 0x4a
	.zero		1
	.zero		1


	//----- nvinfo : EIATTR_EXIT_INSTR_OFFSETS
	.align		4
        /*0068*/ 	.byte	0x04, 0x1c
        /*006a*/ 	.short	(.L_195 - .L_194)


	//   ....[0]....
.L_194:
        /*006c*/ 	.word	0x000000c0


	//   ....[1]....
        /*0070*/ 	.word	0x00000160


	//   ....[2]....
        /*0074*/ 	.word	0x00000210


	//----- nvinfo : EIATTR_CBANK_PARAM_SIZE
	.align		4
.L_195:
        /*0078*/ 	.byte	0x03, 0x19
        /*007a*/ 	.short	0x0018


	//----- nvinfo : EIATTR_PARAM_CBANK
	.align		4
        /*007c*/ 	.byte	0x04, 0x0a
        /*007e*/ 	.short	(.L_197 - .L_196)
	.align		4
.L_196:
        /*0080*/ 	.word	index@(.nv.constant0.draw_circle)
        /*0084*/ 	.short	0x0380
        /*0086*/ 	.short	0x0018


	//----- nvinfo : EIATTR_SW_WAR
	.align		4
.L_197:
        /*0088*/ 	.byte	0x04, 0x36
        /*008a*/ 	.short	(.L_199 - .L_198)
.L_198:
        /*008c*/ 	.word	0x00000008
.L_199:


//--------------------- .nv.info.generate_image   --------------------------
	.section	.nv.info.generate_image,"",@"SHT_CUDA_INFO"
	.sectionflags	@""
	.align	4


	//----- nvinfo : EIATTR_CUDA_API_VERSION
	.align		4
        /*0000*/ 	.byte	0x04, 0x37
        /*0002*/ 	.short	(.L_201 - .L_200)
.L_200:
        /*0004*/ 	.word	0x00000082


	//----- nvinfo : EIATTR_KPARAM_INFO
	.align		4
.L_201:
        /*0008*/ 	.byte	0x04, 0x17
        /*000a*/ 	.short	(.L_203 - .L_202)
.L_202:
        /*000c*/ 	.word	0x00000000
        /*0010*/ 	.short	0x0002
        /*0012*/ 	.short	0x0008
        /*0014*/ 	.byte	0x00, 0xf5, 0x21, 0x00


	//----- nvinfo : EIATTR_KPARAM_INFO
	.align		4
.L_203:
        /*0018*/ 	.byte	0x04, 0x17
        /*001a*/ 	.short	(.L_205 - .L_204)
.L_204:
        /*001c*/ 	.word	0x00000000
        /*0020*/ 	.short	0x0001
        /*0022*/ 	.short	0x0004
        /*0024*/ 	.byte	0x00, 0xf0, 0x11, 0x00


	//----- nvinfo : EIATTR_KPARAM_INFO
	.align		4
.L_205:
        /*0028*/ 	.byte	0x04, 0x17
        /*002a*/ 	.short	(.L_207 - .L_206)
.L_206:
        /*002c*/ 	.word	0x00000000
        /*0030*/ 	.short	0x0000
        /*0032*/ 	.short	0x0000
        /*0034*/ 	.byte	0x00, 0xf0, 0x11, 0x00


	//----- nvinfo : EIATTR_SPARSE_MMA_MASK
	.align		4
.L_207:
        /*0038*/ 	.byte	0x03, 0x50
        /*003a*/ 	.short	0x0000


	//----- nvinfo : EIATTR_MAXREG_COUNT
	.align		4
        /*003c*/ 	.byte	0x03, 0x1b
        /*003e*/ 	.short	0x00ff


	//----- nvinfo : EIATTR_MERCURY_ISA_VERSION
	.align		4
        /*0040*/ 	.byte	0x03, 0x5f
        /*0042*/ 	.short	0x0101


	//----- nvinfo : EIATTR_VRC_CTA_INIT_COUNT
	.align		4
        /*0044*/ 	.byte	0x02, 0x4a
	.zero		1
	.zero		1


	//----- nvinfo : EIATTR_EXIT_INSTR_OFFSETS
	.align		4
        /*0048*/ 	.byte	0x04, 0x1c
        /*004a*/ 	.short	(.L_209 - .L_208)


	//   ....[0]....
.L_208:
        /*004c*/ 	.word	0x000000c0


	//   ....[1]....
        /*0050*/ 	.word	0x00000170


	//----- nvinfo : EIATTR_CBANK_PARAM_SIZE
	.align		4
.L_209:
        /*0054*/ 	.byte	0x03, 0x19
        /*0056*/ 	.short	0x0010


	//----- nvinfo : EIATTR_PARAM_CBANK
	.align		4
        /*0058*/ 	.byte	0x04, 0x0a
        /*005a*/ 	.short	(.L_211 - .L_210)
	.align		4
.L_210:
        /*005c*/ 	.word	index@(.nv.constant0.generate_image)
        /*0060*/ 	.short	0x0380
        /*0062*/ 	.short	0x0010


	//----- nvinfo : EIATTR_SW_WAR
	.align		4
.L_211:
        /*0064*/ 	.byte	0x04, 0x36
        /*0066*/ 	.short	(.L_213 - .L_212)
.L_212:
        /*0068*/ 	.word	0x00000008
.L_213:


//--------------------- .nv.callgraph             --------------------------
	.section	.nv.callgraph,"",@"SHT_CUDA_CALLGRAPH"
	.align	4
	.sectionentsize	8
	.align		4
        /*0000*/ 	.word	0x00000000
	.align		4
        /*0004*/ 	.word	0xffffffff
	.align		4
        /*0008*/ 	.word	0x00000000
	.align		4
        /*000c*/ 	.word	0xfffffffe
	.align		4
        /*0010*/ 	.word	0x00000000
	.align		4
        /*0014*/ 	.word	0xfffffffd
	.align		4
        /*0018*/ 	.word	0x00000000
	.align		4
        /*001c*/ 	.word	0xfffffffc


//--------------------- .text.screen_sdf          --------------------------
	.section	.text.screen_sdf,"ax",@progbits
	.align	128
        .global         screen_sdf
        .type           screen_sdf,@function
        .size           screen_sdf,(.L_x_44 - screen_sdf)
        .other          screen_sdf,@"STO_CUDA_ENTRY STV_DEFAULT"
screen_sdf:
.text.screen_sdf:
[----:B------:R-:W-:Y:S01]  /*0000*/  LDC R1, c[0x0][0x37c] ;  /* 0x0000df00ff017b82 */ /* 0x000fe20000000800 */
[----:B------:R-:W-:Y:S05]  /*0010*/  EXIT ;  /* 0x000000000000794d */ /* 0x000fea0003800000 */
.L_x_0:
[----:B------:R-:W-:-:S00]  /*0020*/  BRA `(.L_x_0) ;  /* 0xfffffffc00fc7947 */ /* 0x000fc0000383ffff */
[----:B------:R-:W-:-:S00]  /*0030*/  NOP ;  /* 0x0000000000007918 */ /* 0x000fc00000000000 */
        /* <DEDUP_REMOVED lines=12> */
.L_x_44:


//--------------------- .text.newton_march        --------------------------
	.section	.text.newton_march,"ax",@progbits
	.align	128
        .global         newton_march
        .type           newton_march,@function
        .size           newton_march,(.L_x_41 - newton_march)
        .other          newton_march,@"STO_CUDA_ENTRY STV_DEFAULT"
newton_march:
.text.newton_march:
[----:B------:R-:W-:Y:S01]  /*0000*/  LDC R1, c[0x0][0x37c] ;  /* 0x0000df00ff017b82 */ /* 0x000fe20000000800 */
[----:B------:R-:W0:Y:S07]  /*0010*/  S2R R0, SR_TID.Y ;  /* 0x0000000000007919 */ /* 0x000e2e0000002200 */
[----:B------:R-:W1:Y:S01]  /*0020*/  LDC R2, c[0x0][0x360] ;  /* 0x0000d800ff027b82 */ /* 0x000e620000000800 */
[----:B------:R-:W2:Y:S01]  /*0030*/  LDCU.64 UR6, c[0x0][0x380] ;  /* 0x00007000ff0677ac */ /* 0x000ea20008000a00 */
[----:B------:R-:W1:Y:S06]  /*0040*/  S2R R5, SR_TID.X ;  /* 0x0000000000057919 */ /* 0x000e6c0000002100 */
[----:B------:R-:W0:Y:S08]  /*0050*/  S2UR UR5, SR_CTAID.Y ;  /* 0x00000000000579c3 */ /* 0x000e300000002600 */
[----:B------:R-:W0:Y:S08]  /*0060*/  LDC R3, c[0x0][0x364] ;  /* 0x0000d900ff037b82 */ /* 0x000e300000000800 */
[----:B------:R-:W1:Y:S01]  /*0070*/  S2UR UR4, SR_CTAID.X ;  /* 0x00000000000479c3 */ /* 0x000e620000002500 */
[----:B0-----:R-:W-:-:S05]  /*0080*/  IMAD R3, R3, UR5, R0 ;  /* 0x0000000503037c24 */ /* 0x001fca000f8e0200 */
[----:B--2---:R-:W-:Y:S01]  /*0090*/  ISETP.GE.AND P0, PT, R3, UR7, PT ;  /* 0x0000000703007c0c */ /* 0x004fe2000bf06270 */
[----:B-1----:R-:W-:-:S05]  /*00a0*/  IMAD R2, R2, UR4, R5 ;  /* 0x0000000402027c24 */ /* 0x002fca000f8e0205 */
[----:B------:R-:W-:-:S13]  /*00b0*/  ISETP.GE.OR P0, PT, R2, UR6, P0 ;  /* 0x0000000602007c0c */ /* 0x000fda0008706670 */
[----:B------:R-:W-:Y:S05]  /*00c0*/  @P0 EXIT ;  /* 0x000000000000094d */ /* 0x000fea0003800000 */
[----:B------:R-:W0:Y:S01]  /*00d0*/  LDCU.64 UR8, c[0x0][0x398] ;  /* 0x00007300ff0877ac */ /* 0x000e220008000a00 */
[----:B------:R-:W-:Y:S01]  /*00e0*/  IMAD R2, R3, UR6, R2 ;  /* 0x0000000603027c24 */ /* 0x000fe2000f8e0202 */
[----:B------:R-:W1:Y:S04]  /*00f0*/  LDCU.64 UR4, c[0x0][0x358] ;  /* 0x00006b00ff0477ac */ /* 0x000e680008000a00 */
[----:B------:R-:W-:Y:S01]  /*0100*/  SHF.R.S32.HI R10, RZ, 0x1f, R2 ;  /* 0x0000001fff0a7819 */ /* 0x000fe20000011402 */
[----:B------:R-:W2:Y:S01]  /*0110*/  LDCU.64 UR6, c[0x0][0x3a0] ;  /* 0x00007400ff0677ac */ /* 0x000ea20008000a00 */
[----:B0-----:R-:W-:-:S04]  /*0120*/  IADD3 R4, P0, PT, R2, UR8, RZ ;  /* 0x0000000802047c10 */ /* 0x001fc8000ff1e0ff */
[----:B------:R-:W-:-:S05]  /*0130*/  IADD3.X R5, PT, PT, R10, UR9, RZ, P0, !PT ;  /* 0x000000090a057c10 */ /* 0x000fca00087fe4ff */
[----:B-1----:R-:W3:Y:S01]  /*0140*/  LDG.E.U8 R4, desc[UR4][R4.64] ;  /* 0x0000000404047981 */ /* 0x002ee2000c1e1100 */
[----:B--2---:R-:W-:-:S04]  /*0150*/  IADD3 R6, P0, PT, R2, UR6, RZ ;  /* 0x0000000602067c10 */ /* 0x004fc8000ff1e0ff */
[----:B------:R-:W-:-:S05]  /*0160*/  IADD3.X R7, PT, PT, R10, UR7, RZ, P0, !PT ;  /* 0x000000070a077c10 */ /* 0x000fca00087fe4ff */
[----:B------:R-:W2:Y:S01]  /*0170*/  LDG.E.U8 R0, desc[UR4][R6.64] ;  /* 0x0000000406007981 */ /* 0x000ea2000c1e1100 */
[----:B------:R-:W-:Y:S01]  /*0180*/  BSSY.RECONVERGENT B0, `(.L_x_1) ;  /* 0x000000f000007945 */ /* 0x000fe20003800200 */
[----:B---3--:R-:W-:-:S04]  /*0190*/  I2FP.F32.U32 R9, R4 ;  /* 0x0000000400097245 */ /* 0x008fc80000201000 */
[----:B------:R-:W0:Y:S01]  /*01a0*/  MUFU.RCP R8, R9 ;  /* 0x0000000900087308 */ /* 0x000e220000001000 */
[----:B--2---:R-:W-:-:S07]  /*01b0*/  I2FP.F32.U32 R0, R0 ;  /* 0x0000000000007245 */ /* 0x004fce0000201000 */
[----:B------:R-:W1:Y:S01]  /*01c0*/  FCHK P0, -R0, R9 ;  /* 0x0000000900007302 */ /* 0x000e620000000100 */
[----:B0-----:R-:W-:-:S04]  /*01d0*/  FFMA R3, -R9, R8, 1 ;  /* 0x3f80000009037423 */ /* 0x001fc80000000108 */
[----:B------:R-:W-:-:S04]  /*01e0*/  FFMA R3, R8, R3, R8 ;  /* 0x0000000308037223 */ /* 0x000fc80000000008 */
[----:B------:R-:W-:-:S04]  /*01f0*/  FFMA R8, -R0, R3, RZ ;  /* 0x0000000300087223 */ /* 0x000fc800000001ff */
[----:B------:R-:W-:-:S04]  /*0200*/  FFMA R4, -R9, R8, -R0 ;  /* 0x0000000809047223 */ /* 0x000fc80000000900 */
[----:B------:R-:W-:Y:S01]  /*0210*/  FFMA R4, R3, R4, R8 ;  /* 0x0000000403047223 */ /* 0x000fe20000000008 */
[----:B-1----:R-:W-:Y:S06]  /*0220*/  @!P0 BRA `(.L_x_2) ;  /* 0x0000000000108947 */ /* 0x002fec0003800000 */
[----:B------:R-:W-:Y:S01]  /*0230*/  FADD R3, -R0, -RZ ;  /* 0x800000ff00037221 */ /* 0x000fe20000000100 */
[----:B------:R-:W-:-:S07]  /*0240*/  MOV R4, 0x260 ;  /* 0x0000026000047802 */ /* 0x000fce0000000f00 */
[----:B------:R-:W-:Y:S05]  /*0250*/  CALL.REL.NOINC `($__internal_0_$__cuda_sm3x_div_rn_noftz_f32_slowpath) ;  /* 0x00000000002c7944 */ /* 0x000fea0003c00000 */
[----:B------:R-:W-:-:S07]  /*0260*/  IMAD.MOV.U32 R4, RZ, RZ, R0 ;  /* 0x000000ffff047224 */ /* 0x000fce00078e0000 */
.L_x_2:
[----:B------:R-:W-:Y:S05]  /*0270*/  BSYNC.RECONVERGENT B0 ;  /* 0x0000000000007941 */ /* 0x000fea0003800200 */
.L_x_1:
[----:B------:R-:W0:Y:S02]  /*0280*/  LDCU UR6, c[0x0][0x38c] ;  /* 0x00007180ff0677ac */ /* 0x000e240008000800 */
[----:B0-----:R-:W-:-:S13]  /*0290*/  FSETP.GEU.AND P0, PT, R4, UR6, PT ;  /* 0x0000000604007c0b */ /* 0x001fda000bf0e000 */
[----:B------:R-:W-:Y:S05]  /*02a0*/  @P0 EXIT ;  /* 0x000000000000094d */ /* 0x000fea0003800000 */
[----:B------:R-:W0:Y:S01]  /*02b0*/  LDCU.64 UR6, c[0x0][0x3b0] ;  /* 0x00007600ff0677ac */ /* 0x000e220008000a00 */
[----:B------:R-:W1:Y:S01]  /*02c0*/  F2I.U32.TRUNC.NTZ R5, R4 ;  /* 0x0000000400057305 */ /* 0x000e62000020f000 */
[----:B0-----:R-:W-:-:S04]  /*02d0*/  IADD3 R2, P0, PT, R2, UR6, RZ ;  /* 0x0000000602027c10 */ /* 0x001fc8000ff1e0ff */
[----:B------:R-:W-:-:S05]  /*02e0*/  IADD3.X R3, PT, PT, R10, UR7, RZ, P0, !PT ;  /* 0x000000070a037c10 */ /* 0x000fca00087fe4ff */
[----:B-1----:R-:W-:Y:S01]  /*02f0*/  STG.E.U8 desc[UR4][R2.64], R5 ;  /* 0x0000000502007986 */ /* 0x002fe2000c101104 */
[----:B------:R-:W-:Y:S05]  /*0300*/  EXIT ;  /* 0x000000000000794d */ /* 0x000fea0003800000 */
        .weak           $__internal_0_$__cuda_sm3x_div_rn_noftz_f32_slowpath
        .type           $__internal_0_$__cuda_sm3x_div_rn_noftz_f32_slowpath,@function
        .size           $__internal_0_$__cuda_sm3x_div_rn_noftz_f32_slowpath,(.L_x_41 - $__internal_0_$__cuda_sm3x_div_rn_noftz_f32_slowpath)
$__internal_0_$__cuda_sm3x_div_rn_noftz_f32_slowpath:
[----:B------:R-:W-:Y:S01]  /*0310*/  SHF.R.U32.HI R5, RZ, 0x17, R9 ;  /* 0x00000017ff057819 */ /* 0x000fe20000011609 */
[----:B------:R-:W-:Y:S01]  /*0320*/  BSSY.RECONVERGENT B1, `(.L_x_3) ;  /* 0x0000063000017945 */ /* 0x000fe20003800200 */
[----:B------:R-:W-:Y:S02]  /*0330*/  SHF.R.U32.HI R0, RZ, 0x17, R3 ;  /* 0x00000017ff007819 */ /* 0x000fe40000011603 */
[----:B------:R-:W-:Y:S02]  /*0340*/  LOP3.LUT R6, R5, 0xff, RZ, 0xc0, !PT ;  /* 0x000000ff05067812 */ /* 0x000fe400078ec0ff */
[----:B------:R-:W-:-:S03]  /*0350*/  LOP3.LUT R5, R0, 0xff, RZ, 0xc0, !PT ;  /* 0x000000ff00057812 */ /* 0x000fc600078ec0ff */
[----:B------:R-:W-:Y:S02]  /*0360*/  VIADD R11, R6, 0xffffffff ;  /* 0xffffffff060b7836 */ /* 0x000fe40000000000 */
[----:B------:R-:W-:-:S03]  /*0370*/  VIADD R8, R5, 0xffffffff ;  /* 0xffffffff05087836 */ /* 0x000fc60000000000 */
[----:B------:R-:W-:-:S04]  /*0380*/  ISETP.GT.U32.AND P0, PT, R11, 0xfd, PT ;  /* 0x000000fd0b00780c */ /* 0x000fc80003f04070 */
[----:B------:R-:W-:-:S13]  /*0390*/  ISETP.GT.U32.OR P0, PT, R8, 0xfd, P0 ;  /* 0x000000fd0800780c */ /* 0x000fda0000704470 */
[----:B------:R-:W-:Y:S01]  /*03a0*/  @!P0 IMAD.MOV.U32 R7, RZ, RZ, RZ ;  /* 0x000000ffff078224 */ /* 0x000fe200078e00ff */
[----:B------:R-:W-:Y:S06]  /*03b0*/  @!P0 BRA `(.L_x_4) ;  /* 0x0000000000608947 */ /* 0x000fec0003800000 */
[----:B------:R-:W-:Y:S01]  /*03c0*/  FSETP.GTU.FTZ.AND P0, PT, |R3|, +INF , PT ;  /* 0x7f8000000300780b */ /* 0x000fe20003f1c200 */
[----:B------:R-:W-:Y:S01]  /*03d0*/  IMAD.MOV.U32 R0, RZ, RZ, R9 ;  /* 0x000000ffff007224 */ /* 0x000fe200078e0009 */
[----:B------:R-:W-:-:S04]  /*03e0*/  FSETP.GTU.FTZ.AND P1, PT, |R9|, +INF , PT ;  /* 0x7f8000000900780b */ /* 0x000fc80003f3c200 */
[----:B------:R-:W-:-:S13]  /*03f0*/  PLOP3.LUT P0, PT, P0, P1, PT, 0xf8, 0x8f ;  /* 0x00000000008f781c */ /* 0x000fda0000703f70 */
[----:B------:R-:W-:Y:S05]  /*0400*/  @P0 BRA `(.L_x_5) ;  /* 0x00000004004c0947 */ /* 0x000fea0003800000 */
[----:B------:R-:W-:-:S13]  /*0410*/  LOP3.LUT P0, RZ, R9, 0x7fffffff, R3, 0xc8, !PT ;  /* 0x7fffffff09ff7812 */ /* 0x000fda000780c803 */
[----:B------:R-:W-:Y:S05]  /*0420*/  @!P0 BRA `(.L_x_6) ;  /* 0x00000004003c8947 */ /* 0x000fea0003800000 */
[C---:B------:R-:W-:Y:S02]  /*0430*/  FSETP.NEU.FTZ.AND P2, PT, |R3|.reuse, +INF , PT ;  /* 0x7f8000000300780b */ /* 0x040fe40003f5d200 */
[----:B------:R-:W-:Y:S02]  /*0440*/  FSETP.NEU.FTZ.AND P1, PT, |R0|, +INF , PT ;  /* 0x7f8000000000780b */ /* 0x000fe40003f3d200 */
[----:B------:R-:W-:-:S11]  /*0450*/  FSETP.NEU.FTZ.AND P0, PT, |R3|, +INF , PT ;  /* 0x7f8000000300780b */ /* 0x000fd60003f1d200 */
[----:B------:R-:W-:Y:S05]  /*0460*/  @!P1 BRA !P2, `(.L_x_6) ;  /* 0x00000004002c9947 */ /* 0x000fea0005000000 */
[----:B------:R-:W-:-:S04]  /*0470*/  LOP3.LUT P2, RZ, R3, 0x7fffffff, RZ, 0xc0, !PT ;  /* 0x7fffffff03ff7812 */ /* 0x000fc8000784c0ff */
[----:B------:R-:W-:-:S13]  /*0480*/  PLOP3.LUT P1, PT, P1, P2, PT, 0x2f, 0xf2 ;  /* 0x0000000000f2781c */ /* 0x000fda0000f24577 */
[----:B------:R-:W-:Y:S05]  /*0490*/  @P1 BRA `(.L_x_7) ;  /* 0x0000000400181947 */ /* 0x000fea0003800000 */
[----:B------:R-:W-:-:S04]  /*04a0*/  LOP3.LUT P1, RZ, R9, 0x7fffffff, RZ, 0xc0, !PT ;  /* 0x7fffffff09ff7812 */ /* 0x000fc8000782c0ff */
[----:B------:R-:W-:-:S13]  /*04b0*/  PLOP3.LUT P0, PT, P0, P1, PT, 0x2f, 0xf2 ;  /* 0x0000000000f2781c */ /* 0x000fda0000702577 */
[----:B------:R-:W-:Y:S05]  /*04c0*/  @P0 BRA `(.L_x_8) ;  /* 0x0000000400000947 */ /* 0x000fea0003800000 */
[----:B------:R-:W-:Y:S02]  /*04d0*/  ISETP.GE.AND P0, PT, R8, RZ, PT ;  /* 0x000000ff0800720c */ /* 0x000fe40003f06270 */
[----:B------:R-:W-:-:S11]  /*04e0*/  ISETP.GE.AND P1, PT, R11, RZ, PT ;  /* 0x000000ff0b00720c */ /* 0x000fd60003f26270 */
[----:B------:R-:W-:Y:S02]  /*04f0*/  @P0 IMAD.MOV.U32 R7, RZ, RZ, RZ ;  /* 0x000000ffff070224 */ /* 0x000fe400078e00ff */
[----:B------:R-:W-:Y:S01]  /*0500*/  @!P0 FFMA R3, R3, 1.84467440737095516160e+19, RZ ;  /* 0x5f80000003038823 */ /* 0x000fe200000000ff */
[----:B------:R-:W-:Y:S02]  /*0510*/  @!P0 IMAD.MOV.U32 R7, RZ, RZ, -0x40 ;  /* 0xffffffc0ff078424 */ /* 0x000fe400078e00ff */
[----:B------:R-:W-:Y:S02]  /*0520*/  @!P1 FFMA R9, R0, 1.84467440737095516160e+19, RZ ;  /* 0x5f80000000099823 */ /* 0x000fe400000000ff */
[----:B------:R-:W-:-:S07]  /*0530*/  @!P1 VIADD R7, R7, 0x40 ;  /* 0x0000004007079836 */ /* 0x000fce0000000000 */
.L_x_4:
[----:B------:R-:W-:Y:S01]  /*0540*/  LEA R0, R6, 0xc0800000, 0x17 ;  /* 0xc080000006007811 */ /* 0x000fe200078eb8ff */
[----:B------:R-:W-:Y:S01]  /*0550*/  VIADD R5, R5, 0xffffff81 ;  /* 0xffffff8105057836 */ /* 0x000fe20000000000 */
[----:B------:R-:W-:Y:S03]  /*0560*/  BSSY.RECONVERGENT B2, `(.L_x_9) ;  /* 0x0000035000027945 */ /* 0x000fe60003800200 */
[----:B------:R-:W-:Y:S01]  /*0570*/  IMAD.IADD R9, R9, 0x1, -R0 ;  /* 0x0000000109097824 */ /* 0x000fe200078e0a00 */
[C---:B------:R-:W-:Y:S01]  /*0580*/  IADD3 R6, PT, PT, R5.reuse, 0x7f, -R6 ;  /* 0x0000007f05067810 */ /* 0x040fe20007ffe806 */
[----:B------:R-:W-:Y:S02]  /*0590*/  IMAD R0, R5, -0x800000, R3 ;  /* 0xff80000005007824 */ /* 0x000fe400078e0203 */
[----:B------:R-:W0:Y:S01]  /*05a0*/  MUFU.RCP R8, R9 ;  /* 0x0000000900087308 */ /* 0x000e220000001000 */
[----:B------:R-:W-:Y:S01]  /*05b0*/  FADD.FTZ R11, -R9, -RZ ;  /* 0x800000ff090b7221 */ /* 0x000fe20000010100 */
[----:B------:R-:W-:-:S03]  /*05c0*/  IMAD.IADD R6, R6, 0x1, R7 ;  /* 0x0000000106067824 */ /* 0x000fc600078e0207 */
[----:B0-----:R-:W-:-:S04]  /*05d0*/  FFMA R13, R8, R11, 1 ;  /* 0x3f800000080d7423 */ /* 0x001fc8000000000b */
[----:B------:R-:W-:-:S04]  /*05e0*/  FFMA R12, R8, R13, R8 ;  /* 0x0000000d080c7223 */ /* 0x000fc80000000008 */
[----:B------:R-:W-:-:S04]  /*05f0*/  FFMA R3, R0, R12, RZ ;  /* 0x0000000c00037223 */ /* 0x000fc800000000ff */
[----:B------:R-:W-:-:S04]  /*0600*/  FFMA R8, R11, R3, R0 ;  /* 0x000000030b087223 */ /* 0x000fc80000000000 */
[----:B------:R-:W-:-:S04]  /*0610*/  FFMA R13, R12, R8, R3 ;  /* 0x000000080c0d7223 */ /* 0x000fc80000000003 */
[----:B------:R-:W-:-:S04]  /*0620*/  FFMA R8, R11, R13, R0 ;  /* 0x0000000d0b087223 */ /* 0x000fc80000000000 */
[----:B------:R-:W-:-:S05]  /*0630*/  FFMA R0, R12, R8, R13 ;  /* 0x000000080c007223 */ /* 0x000fca000000000d */
[----:B------:R-:W-:-:S04]  /*0640*/  SHF.R.U32.HI R3, RZ, 0x17, R0 ;  /* 0x00000017ff037819 */ /* 0x000fc80000011600 */
[----:B------:R-:W-:-:S05]  /*0650*/  LOP3.LUT R3, R3, 0xff, RZ, 0xc0, !PT ;  /* 0x000000ff03037812 */ /* 0x000fca00078ec0ff */
[----:B------:R-:W-:-:S04]  /*0660*/  IMAD.IADD R7, R3, 0x1, R6 ;  /* 0x0000000103077824 */ /* 0x000fc800078e0206 */
[----:B------:R-:W-:-:S05]  /*0670*/  VIADD R3, R7, 0xffffffff ;  /* 0xffffffff07037836 */ /* 0x000fca0000000000 */
[----:B------:R-:W-:-:S13]  /*0680*/  ISETP.GE.U32.AND P0, PT, R3, 0xfe, PT ;  /* 0x000000fe0300780c */ /* 0x000fda0003f06070 */
[----:B------:R-:W-:Y:S05]  /*0690*/  @!P0 BRA `(.L_x_10) ;  /* 0x0000000000808947 */ /* 0x000fea0003800000 */
[----:B------:R-:W-:-:S13]  /*06a0*/  ISETP.GT.AND P0, PT, R7, 0xfe, PT ;  /* 0x000000fe0700780c */ /* 0x000fda0003f04270 */
[----:B------:R-:W-:Y:S05]  /*06b0*/  @P0 BRA `(.L_x_11) ;  /* 0x00000000006c0947 */ /* 0x000fea0003800000 */
[----:B------:R-:W-:-:S13]  /*06c0*/  ISETP.GE.AND P0, PT, R7, 0x1, PT ;  /* 0x000000010700780c */ /* 0x000fda0003f06270 */
[----:B------:R-:W-:Y:S05]  /*06d0*/  @P0 BRA `(.L_x_12) ;  /* 0x0000000000740947 */ /* 0x000fea0003800000 */
[----:B------:R-:W-:Y:S02]  /*06e0*/  ISETP.GE.AND P0, PT, R7, -0x18, PT ;  /* 0xffffffe80700780c */ /* 0x000fe40003f06270 */
[----:B------:R-:W-:-:S11]  /*06f0*/  LOP3.LUT R0, R0, 0x80000000, RZ, 0xc0, !PT ;  /* 0x8000000000007812 */ /* 0x000fd600078ec0ff */
[----:B------:R-:W-:Y:S05]  /*0700*/  @!P0 BRA `(.L_x_12) ;  /* 0x0000000000688947 */ /* 0x000fea0003800000 */
[CCC-:B------:R-:W-:Y:S01]  /*0710*/  FFMA.RZ R3, R12.reuse, R8.reuse, R13.reuse ;  /* 0x000000080c037223 */ /* 0x1c0fe2000000c00d */
[CCC-:B------:R-:W-:Y:S01]  /*0720*/  FFMA.RM R6, R12.reuse, R8.reuse, R13.reuse ;  /* 0x000000080c067223 */ /* 0x1c0fe2000000400d */
[C---:B------:R-:W-:Y:S02]  /*0730*/  ISETP.NE.AND P2, PT, R7.reuse, RZ, PT ;  /* 0x000000ff0700720c */ /* 0x040fe40003f45270 */
[----:B------:R-:W-:Y:S02]  /*0740*/  ISETP.NE.AND P1, PT, R7, RZ, PT ;  /* 0x000000ff0700720c */ /* 0x000fe40003f25270 */
[----:B------:R-:W-:Y:S01]  /*0750*/  LOP3.LUT R5, R3, 0x7fffff, RZ, 0xc0, !PT ;  /* 0x007fffff03057812 */ /* 0x000fe200078ec0ff */
[----:B------:R-:W-:Y:S01]  /*0760*/  FFMA.RP R3, R12, R8, R13 ;  /* 0x000000080c037223 */ /* 0x000fe2000000800d */
[----:B------:R-:W-:Y:S02]  /*0770*/  VIADD R8, R7, 0x20 ;  /* 0x0000002007087836 */ /* 0x000fe40000000000 */
[----:B------:R-:W-:Y:S01]  /*0780*/  LOP3.LUT R5, R5, 0x800000, RZ, 0xfc, !PT ;  /* 0x0080000005057812 */ /* 0x000fe200078efcff */
[----:B------:R-:W-:Y:S01]  /*0790*/  IMAD.MOV R7, RZ, RZ, -R7 ;  /* 0x000000ffff077224 */ /* 0x000fe200078e0a07 */
[----:B------:R-:W-:-:S02]  /*07a0*/  FSETP.NEU.FTZ.AND P0, PT, R3, R6, PT ;  /* 0x000000060300720b */ /* 0x000fc40003f1d000 */
[----:B------:R-:W-:Y:S02]  /*07b0*/  SHF.L.U32 R8, R5, R8, RZ ;  /* 0x0000000805087219 */ /* 0x000fe400000006ff */
[----:B------:R-:W-:Y:S02]  /*07c0*/  SEL R6, R7, RZ, P2 ;  /* 0x000000ff07067207 */ /* 0x000fe40001000000 */
[----:B------:R-:W-:Y:S02]  /*07d0*/  ISETP.NE.AND P1, PT, R8, RZ, P1 ;  /* 0x000000ff0800720c */ /* 0x000fe40000f25270 */
[----:B------:R-:W-:Y:S02]  /*07e0*/  SHF.R.U32.HI R6, RZ, R6, R5 ;  /* 0x00000006ff067219 */ /* 0x000fe40000011605 */
[----:B------:R-:W-:Y:S02]  /*07f0*/  PLOP3.LUT P0, PT, P0, P1, PT, 0xf8, 0x8f ;  /* 0x00000000008f781c */ /* 0x000fe40000703f70 */
[----:B------:R-:W-:-:S02]  /*0800*/  SHF.R.U32.HI R8, RZ, 0x1, R6 ;  /* 0x00000001ff087819 */ /* 0x000fc40000011606 */
[----:B------:R-:W-:-:S04]  /*0810*/  SEL R3, RZ, 0x1, !P0 ;  /* 0x00000001ff037807 */ /* 0x000fc80004000000 */
[----:B------:R-:W-:-:S04]  /*0820*/  LOP3.LUT R3, R3, 0x1, R8, 0xf8, !PT ;  /* 0x0000000103037812 */ /* 0x000fc800078ef808 */
[----:B------:R-:W-:-:S05]  /*0830*/  LOP3.LUT R3, R3, R6, RZ, 0xc0, !PT ;  /* 0x0000000603037212 */ /* 0x000fca00078ec0ff */
[----:B------:R-:W-:-:S05]  /*0840*/  IMAD.IADD R3, R8, 0x1, R3 ;  /* 0x0000000108037824 */ /* 0x000fca00078e0203 */
[----:B------:R-:W-:Y:S01]  /*0850*/  LOP3.LUT R0, R3, R0, RZ, 0xfc, !PT ;  /* 0x0000000003007212 */ /* 0x000fe200078efcff */
[----:B------:R-:W-:Y:S06]  /*0860*/  BRA `(.L_x_12) ;  /* 0x0000000000107947 */ /* 0x000fec0003800000 */
.L_x_11:
[----:B------:R-:W-:-:S04]  /*0870*/  LOP3.LUT R0, R0, 0x80000000, RZ, 0xc0, !PT ;  /* 0x8000000000007812 */ /* 0x000fc800078ec0ff */
[----:B------:R-:W-:Y:S01]  /*0880*/  LOP3.LUT R0, R0, 0x7f800000, RZ, 0xfc, !PT ;  /* 0x7f80000000007812 */ /* 0x000fe200078efcff */
[----:B------:R-:W-:Y:S06]  /*0890*/  BRA `(.L_x_12) ;  /* 0x0000000000047947 */ /* 0x000fec0003800000 */
.L_x_10:
[----:B------:R-:W-:-:S07]  /*08a0*/  IMAD R0, R6, 0x800000, R0 ;  /* 0x0080000006007824 */ /* 0x000fce00078e0200 */
.L_x_12:
[----:B------:R-:W-:Y:S05]  /*08b0*/  BSYNC.RECONVERGENT B2 ;  /* 0x0000000000027941 */ /* 0x000fea0003800200 */
.L_x_9:
[----:B------:R-:W-:Y:S05]  /*08c0*/  BRA `(.L_x_13) ;  /* 0x0000000000207947 */ /* 0x000fea0003800000 */
.L_x_8:
[----:B------:R-:W-:-:S04]  /*08d0*/  LOP3.LUT R0, R9, 0x80000000, R3, 0x48, !PT ;  /* 0x8000000009007812 */ /* 0x000fc800078e4803 */
[----:B------:R-:W-:Y:S01]  /*08e0*/  LOP3.LUT R0, R0, 0x7f800000, RZ, 0xfc, !PT ;  /* 0x7f80000000007812 */ /* 0x000fe200078efcff */
[----:B------:R-:W-:Y:S06]  /*08f0*/  BRA `(.L_x_13) ;  /* 0x0000000000147947 */ /* 0x000fec0003800000 */
.L_x_7:
[----:B------:R-:W-:Y:S01]  /*0900*/  LOP3.LUT R0, R9, 0x80000000, R3, 0x48, !PT ;  /* 0x8000000009007812 */ /* 0x000fe200078e4803 */
[----:B------:R-:W-:Y:S06]  /*0910*/  BRA `(.L_x_13) ;  /* 0x00000000000c7947 */ /* 0x000fec0003800000 */
.L_x_6:
[----:B------:R-:W0:Y:S01]  /*0920*/  MUFU.RSQ R0, -QNAN ;  /* 0xffc0000000007908 */ /* 0x000e220000001400 */
[----:B------:R-:W-:Y:S05]  /*0930*/  BRA `(.L_x_13) ;  /* 0x0000000000047947 */ /* 0x000fea0003800000 */
.L_x_5:
[----:B------:R-:W-:-:S07]  /*0940*/  FADD.FTZ R0, R3, R0 ;  /* 0x0000000003007221 */ /* 0x000fce0000010000 */
.L_x_13:
[----:B------:R-:W-:Y:S05]  /*0950*/  BSYNC.RECONVERGENT B1 ;  /* 0x0000000000017941 */ /* 0x000fea0003800200 */
.L_x_3:
[----:B------:R-:W-:-:S04]  /*0960*/  IMAD.MOV.U32 R5, RZ, RZ, 0x0 ;  /* 0x00000000ff057424 */ /* 0x000fc800078e00ff */
[----:B0-----:R-:W-:Y:S05]  /*0970*/  RET.REL.NODEC R4 `(newton_march) ;  /* 0xfffffff404a07950 */ /* 0x001fea0003c3ffff */
.L_x_14:
        /* <DEDUP_REMOVED lines=16> */
.L_x_41:


//--------------------- .text.grad_sdf_sphere     --------------------------
	.section	.text.grad_sdf_sphere,"ax",@progbits
	.align	128
        .global         grad_sdf_sphere
        .type           grad_sdf_sphere,@function
        .size           grad_sdf_sphere,(.L_x_42 - grad_sdf_sphere)
        .other          grad_sdf_sphere,@"STO_CUDA_ENTRY STV_DEFAULT"
grad_sdf_sphere:
.text.grad_sdf_sphere:
        /* <DEDUP_REMOVED lines=13> */
[----:B------:R-:W0:Y:S01]  /*00d0*/  LDCU.128 UR12, c[0x0][0x3a0] ;  /* 0x00007400ff0c77ac */ /* 0x000e220008000c00 */
[----:B------:R-:W-:Y:S01]  /*00e0*/  IMAD R3, R0, UR6, R3 ;  /* 0x0000000600037c24 */ /* 0x000fe2000f8e0203 */
[----:B------:R-:W1:Y:S01]  /*00f0*/  LDC R15, c[0x0][0x394] ;  /* 0x0000e500ff0f7b82 */ /* 0x000e620000000800 */
[----:B------:R-:W2:Y:S02]  /*0100*/  LDCU.64 UR8, c[0x0][0x398] ;  /* 0x00007300ff0877ac */ /* 0x000ea40008000a00 */
[C---:B------:R-:W-:Y:S02]  /*0110*/  IMAD R0, R3.reuse, 0x9, RZ ;  /* 0x0000000903007824 */ /* 0x040fe400078e02ff */
[----:B------:R-:W-:Y:S01]  /*0120*/  IMAD R8, R3, 0x3, RZ ;  /* 0x0000000303087824 */ /* 0x000fe200078e02ff */
[----:B------:R-:W3:Y:S04]  /*0130*/  LDCU.64 UR4, c[0x0][0x358] ;  /* 0x00006b00ff0477ac */ /* 0x000ee80008000a00 */
[----:B------:R-:W-:Y:S01]  /*0140*/  SHF.R.S32.HI R18, RZ, 0x1f, R8 ;  /* 0x0000001fff127819 */ /* 0x000fe20000011408 */
[----:B------:R-:W4:Y:S01]  /*0150*/  LDCU UR6, c[0x0][0x388] ;  /* 0x00007100ff0677ac */ /* 0x000f220008000800 */
[----:B0-----:R-:W-:-:S02]  /*0160*/  IADD3 R10, P2, PT, R0, UR12, RZ ;  /* 0x0000000c000a7c10 */ /* 0x001fc4000ff5e0ff */
[C---:B------:R-:W-:Y:S02]  /*0170*/  IADD3 R4, P1, PT, R8.reuse, UR14, RZ ;  /* 0x0000000e08047c10 */ /* 0x040fe4000ff3e0ff */
[----:B--2---:R-:W-:Y:S02]  /*0180*/  IADD3 R6, P0, PT, R8, UR8, RZ ;  /* 0x0000000808067c10 */ /* 0x004fe4000ff1e0ff */
[----:B------:R-:W-:Y:S02]  /*0190*/  LEA.HI.X.SX32 R11, R0, UR13, 0x1, P2 ;  /* 0x0000000d000b7c11 */ /* 0x000fe400090f0eff */
[C---:B------:R-:W-:Y:S02]  /*01a0*/  IADD3.X R7, PT, PT, R18.reuse, UR9, RZ, P0, !PT ;  /* 0x0000000912077c10 */ /* 0x040fe400087fe4ff */
[----:B------:R-:W-:Y:S01]  /*01b0*/  IADD3.X R5, PT, PT, R18, UR15, RZ, P1, !PT ;  /* 0x0000000f12057c10 */ /* 0x000fe20008ffe4ff */
[----:B---3--:R-:W2:Y:S04]  /*01c0*/  LDG.E.U8 R2, desc[UR4][R10.64] ;  /* 0x000000040a027981 */ /* 0x008ea8000c1e1100 */
[----:B------:R-:W2:Y:S04]  /*01d0*/  LDG.E.U8 R0, desc[UR4][R6.64] ;  /* 0x0000000406007981 */ /* 0x000ea8000c1e1100 */
[----:B------:R-:W2:Y:S01]  /*01e0*/  LDG.E.U8 R9, desc[UR4][R4.64] ;  /* 0x0000000404097981 */ /* 0x000ea2000c1e1100 */
[----:B-1----:R-:W0:Y:S01]  /*01f0*/  MUFU.RCP R12, R15 ;  /* 0x0000000f000c7308 */ /* 0x002e220000001000 */
[----:B------:R-:W-:Y:S01]  /*0200*/  BSSY.RECONVERGENT B0, `(.L_x_15) ;  /* 0x000000f000007945 */ /* 0x000fe20003800200 */
[----:B--2---:R-:W-:-:S05]  /*0210*/  IMAD R0, R9, R2, R0 ;  /* 0x0000000209007224 */ /* 0x004fca00078e0200 */
[----:B------:R-:W-:Y:S02]  /*0220*/  I2FP.F32.U32 R2, R0 ;  /* 0x0000000000027245 */ /* 0x000fe40000201000 */
[----:B------:R-:W1:Y:S03]  /*0230*/  LDC R0, c[0x0][0x394] ;  /* 0x0000e500ff007b82 */ /* 0x000e660000000800 */
[----:B----4-:R-:W-:Y:S01]  /*0240*/  FADD R2, R2, -UR6 ;  /* 0x8000000602027e21 */ /* 0x010fe20008000000 */
[----:B0-----:R-:W-:-:S03]  /*0250*/  FFMA R9, R12, -R15, 1 ;  /* 0x3f8000000c097423 */ /* 0x001fc6000000080f */
[----:B------:R-:W0:Y:S01]  /*0260*/  FCHK P0, R2, R15 ;  /* 0x0000000f02007302 */ /* 0x000e220000000000 */
[----:B------:R-:W-:-:S04]  /*0270*/  FFMA R9, R12, R9, R12 ;  /* 0x000000090c097223 */ /* 0x000fc8000000000c */
[----:B------:R-:W-:-:S04]  /*0280*/  FFMA R12, R2, R9, RZ ;  /* 0x00000009020c7223 */ /* 0x000fc800000000ff */
[----:B------:R-:W-:-:S04]  /*0290*/  FFMA R13, R12, -R15, R2 ;  /* 0x8000000f0c0d7223 */ /* 0x000fc80000000002 */
[----:B------:R-:W-:Y:S01]  /*02a0*/  FFMA R12, R9, R13, R12 ;  /* 0x0000000d090c7223 */ /* 0x000fe2000000000c */
[----:B0-----:R-:W-:Y:S06]  /*02b0*/  @!P0 BRA `(.L_x_16) ;  /* 0x00000000000c8947 */ /* 0x001fec0003800000 */
[----:B------:R-:W-:-:S07]  /*02c0*/  MOV R12, 0x2e0 ;  /* 0x000002e0000c7802 */ /* 0x000fce0000000f00 */
[----:B-1----:R-:W-:Y:S05]  /*02d0*/  CALL.REL.NOINC `($__internal_1_$__cuda_sm3x_div_rn_noftz_f32_slowpath) ;  /* 0x0000000000d87944 */ /* 0x002fea0003c00000 */
[----:B------:R-:W-:-:S07]  /*02e0*/  IMAD.MOV.U32 R12, RZ, RZ, R2 ;  /* 0x000000ffff0c7224 */ /* 0x000fce00078e0002 */
.L_x_16:
[----:B------:R-:W-:Y:S05]  /*02f0*/  BSYNC.RECONVERGENT B0 ;  /* 0x0000000000007941 */ /* 0x000fea0003800200 */
.L_x_15:
[----:B------:R-:W0:Y:S01]  /*0300*/  LDCU.64 UR6, c[0x0][0x3b0] ;  /* 0x00007600ff0677ac */ /* 0x000e220008000a00 */
[----:B------:R-:W2:Y:S01]  /*0310*/  F2I.U32.TRUNC.NTZ R13, R12 ;  /* 0x0000000c000d7305 */ /* 0x000ea2000020f000 */
[----:B------:R-:W-:Y:S01]  /*0320*/  IMAD.WIDE R10, R3, -0x6, R10 ;  /* 0xfffffffa030a7825 */ /* 0x000fe200078e020a */
[----:B------:R-:W3:Y:S01]  /*0330*/  LDC R16, c[0x0][0x394] ;  /* 0x0000e500ff107b82 */ /* 0x000ee20000000800 */
[----:B0-----:R-:W-:Y:S01]  /*0340*/  IADD3 R8, P0, PT, R8, UR6, RZ ;  /* 0x0000000608087c10 */ /* 0x001fe2000ff1e0ff */
[----:B------:R-:W0:Y:S03]  /*0350*/  LDCU UR6, c[0x0][0x38c] ;  /* 0x00007180ff0677ac */ /* 0x000e260008000800 */
[----:B------:R-:W-:-:S05]  /*0360*/  IADD3.X R9, PT, PT, R18, UR7, RZ, P0, !PT ;  /* 0x0000000712097c10 */ /* 0x000fca00087fe4ff */
[----:B--2---:R2:W-:Y:S04]  /*0370*/  STG.E.U8 desc[UR4][R8.64], R13 ;  /* 0x0000000d08007986 */ /* 0x0045e8000c101104 */
[----:B------:R-:W4:Y:S04]  /*0380*/  LDG.E.U8 R2, desc[UR4][R6.64+0x1] ;  /* 0x0000010406027981 */ /* 0x000f28000c1e1100 */
[----:B------:R-:W4:Y:S04]  /*0390*/  LDG.E.U8 R3, desc[UR4][R4.64] ;  /* 0x0000000404037981 */ /* 0x000f28000c1e1100 */
[----:B------:R-:W4:Y:S01]  /*03a0*/  LDG.E.U8 R14, desc[UR4][R10.64+0x1] ;  /* 0x000001040a0e7981 */ /* 0x000f22000c1e1100 */
[----:B---3--:R-:W3:Y:S01]  /*03b0*/  MUFU.RCP R15, R16 ;  /* 0x00000010000f7308 */ /* 0x008ee20000001000 */
[----:B------:R-:W-:Y:S01]  /*03c0*/  BSSY.RECONVERGENT B0, `(.L_x_17) ;  /* 0x000000e000007945 */ /* 0x000fe20003800200 */
[----:B---3--:R-:W-:Y:S01]  /*03d0*/  FFMA R12, R15, -R16, 1 ;  /* 0x3f8000000f0c7423 */ /* 0x008fe20000000810 */
[----:B----4-:R-:W-:-:S05]  /*03e0*/  IMAD R2, R3, R14, R2 ;  /* 0x0000000e03027224 */ /* 0x010fca00078e0202 */
[----:B------:R-:W-:-:S05]  /*03f0*/  I2FP.F32.U32 R2, R2 ;  /* 0x0000000200027245 */ /* 0x000fca0000201000 */
[----:B0-----:R-:W-:Y:S01]  /*0400*/  FADD R3, R2, -UR6 ;  /* 0x8000000602037e21 */ /* 0x001fe20008000000 */
[----:B------:R-:W-:-:S03]  /*0410*/  FFMA R2, R15, R12, R15 ;  /* 0x0000000c0f027223 */ /* 0x000fc6000000000f */
[----:B------:R-:W0:Y:S01]  /*0420*/  FCHK P0, R3, R16 ;  /* 0x0000001003007302 */ /* 0x000e220000000000 */
[----:B------:R-:W-:-:S04]  /*0430*/  FFMA R12, R2, R3, RZ ;  /* 0x00000003020c7223 */ /* 0x000fc800000000ff */
[----:B--2---:R-:W-:-:S04]  /*0440*/  FFMA R13, R12, -R16, R3 ;  /* 0x800000100c0d7223 */ /* 0x004fc80000000003 */
[----:B------:R-:W-:Y:S01]  /*0450*/  FFMA R2, R2, R13, R12 ;  /* 0x0000000d02027223 */ /* 0x000fe2000000000c */
[----:B0-----:R-:W-:Y:S06]  /*0460*/  @!P0 BRA `(.L_x_18) ;  /* 0x00000000000c8947 */ /* 0x001fec0003800000 */
[----:B------:R-:W-:Y:S01]  /*0470*/  IMAD.MOV.U32 R2, RZ, RZ, R3 ;  /* 0x000000ffff027224 */ /* 0x000fe200078e0003 */
[----:B------:R-:W-:-:S07]  /*0480*/  MOV R12, 0x4a0 ;  /* 0x000004a0000c7802 */ /* 0x000fce0000000f00 */
[----:B-1----:R-:W-:Y:S05]  /*0490*/  CALL.REL.NOINC `($__internal_1_$__cuda_sm3x_div_rn_noftz_f32_slowpath) ;  /* 0x0000000000687944 */ /* 0x002fea0003c00000 */
.L_x_18:
[----:B------:R-:W-:Y:S05]  /*04a0*/  BSYNC.RECONVERGENT B0 ;  /* 0x0000000000007941 */ /* 0x000fea0003800200 */
.L_x_17:
[----:B------:R-:W0:Y:S01]  /*04b0*/  F2I.U32.TRUNC.NTZ R3, R2 ;  /* 0x0000000200037305 */ /* 0x000e22000020f000 */
[----:B------:R-:W2:Y:S01]  /*04c0*/  LDC.64 R14, c[0x0][0x390] ;  /* 0x0000e400ff0e7b82 */ /* 0x000ea20000000a00 */
[----:B0-----:R0:W-:Y:S04]  /*04d0*/  STG.E.U8 desc[UR4][R8.64+0x1], R3 ;  /* 0x0000010308007986 */ /* 0x0011e8000c101104 */
[----:B------:R-:W3:Y:S04]  /*04e0*/  LDG.E.U8 R6, desc[UR4][R6.64+0x2] ;  /* 0x0000020406067981 */ /* 0x000ee8000c1e1100 */
[----:B------:R-:W3:Y:S04]  /*04f0*/  LDG.E.U8 R5, desc[UR4][R4.64] ;  /* 0x0000000404057981 */ /* 0x000ee8000c1e1100 */
[----:B------:R-:W3:Y:S01]  /*0500*/  LDG.E.U8 R10, desc[UR4][R10.64+0x2] ;  /* 0x000002040a0a7981 */ /* 0x000ee2000c1e1100 */
[----:B--2---:R-:W2:Y:S01]  /*0510*/  MUFU.RCP R16, R15 ;  /* 0x0000000f00107308 */ /* 0x004ea20000001000 */
[----:B------:R-:W-:Y:S01]  /*0520*/  BSSY.RECONVERGENT B0, `(.L_x_19) ;  /* 0x000000e000007945 */ /* 0x000fe20003800200 */
[----:B--2---:R-:W-:-:S04]  /*0530*/  FFMA R17, R16, -R15, 1 ;  /* 0x3f80000010117423 */ /* 0x004fc8000000080f */
[----:B------:R-:W-:Y:S01]  /*0540*/  FFMA R2, R16, R17, R16 ;  /* 0x0000001110027223 */ /* 0x000fe20000000010 */
[----:B---3--:R-:W-:-:S05]  /*0550*/  IMAD R12, R5, R10, R6 ;  /* 0x0000000a050c7224 */ /* 0x008fca00078e0206 */
[----:B------:R-:W-:-:S05]  /*0560*/  I2FP.F32.U32 R13, R12 ;  /* 0x0000000c000d7245 */ /* 0x000fca0000201000 */
[----:B------:R-:W-:-:S04]  /*0570*/  FADD R12, R13, -R14 ;  /* 0x8000000e0d0c7221 */ /* 0x000fc80000000000 */
[----:B------:R-:W2:Y:S01]  /*0580*/  FCHK P0, R12, R15 ;  /* 0x0000000f0c007302 */ /* 0x000ea20000000000 */
[----:B0-----:R-:W-:-:S04]  /*0590*/  FFMA R3, R2, R12, RZ ;  /* 0x0000000c02037223 */ /* 0x001fc800000000ff */
[----:B------:R-:W-:-:S04]  /*05a0*/  FFMA R4, R3, -R15, R12 ;  /* 0x8000000f03047223 */ /* 0x000fc8000000000c */
[----:B------:R-:W-:Y:S01]  /*05b0*/  FFMA R2, R2, R4, R3 ;  /* 0x0000000402027223 */ /* 0x000fe20000000003 */
[----:B--2---:R-:W-:Y:S06]  /*05c0*/  @!P0 BRA `(.L_x_20) ;  /* 0x00000000000c8947 */ /* 0x004fec0003800000 */
[----:B------:R-:W-:Y:S01]  /*05d0*/  IMAD.MOV.U32 R2, RZ, RZ, R12 ;  /* 0x000000ffff027224 */ /* 0x000fe200078e000c */
[----:B------:R-:W-:-:S07]  /*05e0*/  MOV R12, 0x600 ;  /* 0x00000600000c7802 */ /* 0x000fce0000000f00 */
[----:B-1----:R-:W-:Y:S05]  /*05f0*/  CALL.REL.NOINC `($__internal_1_$__cuda_sm3x_div_rn_noftz_f32_slowpath) ;  /* 0x0000000000107944 */ /* 0x002fea0003c00000 */
.L_x_20:
[----:B------:R-:W-:Y:S05]  /*0600*/  BSYNC.RECONVERGENT B0 ;  /* 0x0000000000007941 */ /* 0x000fea0003800200 */
.L_x_19:
[----:B------:R-:W0:Y:S02]  /*0610*/  F2I.U32.TRUNC.NTZ R3, R2 ;  /* 0x0000000200037305 */ /* 0x000e24000020f000 */
[----:B0-----:R-:W-:Y:S01]  /*0620*/  STG.E.U8 desc[UR4][R8.64+0x2], R3 ;  /* 0x0000020308007986 */ /* 0x001fe2000c101104 */
[----:B------:R-:W-:Y:S05]  /*0630*/  EXIT ;  /* 0x000000000000794d */ /* 0x000fea0003800000 */
        .weak           $__internal_1_$__cuda_sm3x_div_rn_noftz_f32_slowpath
        .type           $__internal_1_$__cuda_sm3x_div_rn_noftz_f32_slowpath,@function
        .size           $__internal_1_$__cuda_sm3x_div_rn_noftz_f32_slowpath,(.L_x_42 - $__internal_1_$__cuda_sm3x_div_rn_noftz_f32_slowpath)
$__internal_1_$__cuda_sm3x_div_rn_noftz_f32_slowpath:
[----:B------:R-:W-:Y:S01]  /*0640*/  SHF.R.U32.HI R13, RZ, 0x17, R0 ;  /* 0x00000017ff0d7819 */ /* 0x000fe20000011600 */
[----:B------:R-:W-:Y:S01]  /*0650*/  BSSY.RECONVERGENT B1, `(.L_x_21) ;  /* 0x0000063000017945 */ /* 0x000fe20003800200 */
[----:B------:R-:W-:Y:S01]  /*0660*/  SHF.R.U32.HI R14, RZ, 0x17, R2 ;  /* 0x00000017ff0e7819 */ /* 0x000fe20000011602 */
[----:B------:R-:W-:Y:S01]  /*0670*/  IMAD.MOV.U32 R15, RZ, RZ, R0 ;  /* 0x000000ffff0f7224 */ /* 0x000fe200078e0000 */
        /* <DEDUP_REMOVED lines=8> */
[----:B------:R-:W-:Y:S02]  /*0700*/  FSETP.GTU.FTZ.AND P0, PT, |R2|, +INF , PT ;  /* 0x7f8000000200780b */ /* 0x000fe40003f1c200 */
[----:B------:R-:W-:-:S04]  /*0710*/  FSETP.GTU.FTZ.AND P1, PT, |R0|, +INF , PT ;  /* 0x7f8000000000780b */ /* 0x000fc80003f3c200 */
[----:B------:R-:W-:-:S13]  /*0720*/  PLOP3.LUT P0, PT, P0, P1, PT, 0xf8, 0x8f ;  /* 0x00000000008f781c */ /* 0x000fda0000703f70 */
[----:B------:R-:W-:Y:S05]  /*0730*/  @P0 BRA `(.L_x_23) ;  /* 0x00000004004c0947 */ /* 0x000fea0003800000 */
[----:B------:R-:W-:-:S13]  /*0740*/  LOP3.LUT P0, RZ, R15, 0x7fffffff, R2, 0xc8, !PT ;  /* 0x7fffffff0fff7812 */ /* 0x000fda000780c802 */
[----:B------:R-:W-:Y:S05]  /*0750*/  @!P0 BRA `(.L_x_24) ;  /* 0x00000004003c8947 */ /* 0x000fea0003800000 */
[----:B------:R-:W-:Y:S02]  /*0760*/  FSETP.NEU.FTZ.AND P2, PT, |R2|, +INF , PT ;  /* 0x7f8000000200780b */ /* 0x000fe40003f5d200 */
        /* <DEDUP_REMOVED lines=16> */
.L_x_22:
[----:B------:R-:W-:Y:S01]  /*0870*/  LEA R16, R13, 0xc0800000, 0x17 ;  /* 0xc08000000d107811 */ /* 0x000fe200078eb8ff */
[----:B------:R-:W-:Y:S01]  /*0880*/  VIADD R19, R19, 0xffffff81 ;  /* 0xffffff8113137836 */ /* 0x000fe20000000000 */
[----:B------:R-:W-:Y:S03]  /*0890*/  BSSY.RECONVERGENT B2, `(.L_x_27) ;  /* 0x0000035000027945 */ /* 0x000fe60003800200 */
[----:B------:R-:W-:Y:S02]  /*08a0*/  IMAD.IADD R20, R15, 0x1, -R16 ;  /* 0x000000010f147824 */ /* 0x000fe400078e0a10 */
[C---:B------:R-:W-:Y:S01]  /*08b0*/  IMAD R2, R19.reuse, -0x800000, R2 ;  /* 0xff80000013027824 */ /* 0x040fe200078e0202 */
[----:B------:R-:W-:Y:S01]  /*08c0*/  IADD3 R19, PT, PT, R19, 0x7f, -R13 ;  /* 0x0000007f13137810 */ /* 0x000fe20007ffe80d */
[----:B------:R-:W0:Y:S01]  /*08d0*/  MUFU.RCP R15, R20 ;  /* 0x00000014000f7308 */ /* 0x000e220000001000 */
[----:B------:R-:W-:-:S03]  /*08e0*/  FADD.FTZ R17, -R20, -RZ ;  /* 0x800000ff14117221 */ /* 0x000fc60000010100 */
[----:B------:R-:W-:Y:S02]  /*08f0*/  IMAD.IADD R19, R19, 0x1, R14 ;  /* 0x0000000113137824 */ /* 0x000fe400078e020e */
        /* <DEDUP_REMOVED lines=20> */
[-CC-:B------:R-:W-:Y:S01]  /*0a40*/  FFMA.RZ R13, R15, R17.reuse, R16.reuse ;  /* 0x000000110f0d7223 */ /* 0x180fe2000000c010 */
[C---:B------:R-:W-:Y:S02]  /*0a50*/  ISETP.NE.AND P2, PT, R20.reuse, RZ, PT ;  /* 0x000000ff1400720c */ /* 0x040fe40003f45270 */
[C---:B------:R-:W-:Y:S02]  /*0a60*/  ISETP.NE.AND P1, PT, R20.reuse, RZ, PT ;  /* 0x000000ff1400720c */ /* 0x040fe40003f25270 */
[----:B------:R-:W-:Y:S01]  /*0a70*/  LOP3.LUT R14, R13, 0x7fffff, RZ, 0xc0, !PT ;  /* 0x007fffff0d0e7812 */ /* 0x000fe200078ec0ff */
[CCC-:B------:R-:W-:Y:S01]  /*0a80*/  FFMA.RP R13, R15.reuse, R17.reuse, R16.reuse ;  /* 0x000000110f0d7223 */ /* 0x1c0fe20000008010 */
[----:B------:R-:W-:Y:S01]  /*0a90*/  FFMA.RM R16, R15, R17, R16 ;  /* 0x000000110f107223 */ /* 0x000fe20000004010 */
[----:B------:R-:W-:Y:S01]  /*0aa0*/  VIADD R15, R20, 0x20 ;  /* 0x00000020140f7836 */ /* 0x000fe20000000000 */
[----:B------:R-:W-:Y:S01]  /*0ab0*/  LOP3.LUT R14, R14, 0x800000, RZ, 0xfc, !PT ;  /* 0x008000000e0e7812 */ /* 0x000fe200078efcff */
[----:B------:R-:W-:-:S02]  /*0ac0*/  IMAD.MOV R17, RZ, RZ, -R20 ;  /* 0x000000ffff117224 */ /* 0x000fc400078e0a14 */
[----:B------:R-:W-:Y:S02]  /*0ad0*/  FSETP.NEU.FTZ.AND P0, PT, R13, R16, PT ;  /* 0x000000100d00720b */ /* 0x000fe40003f1d000 */
[----:B------:R-:W-:Y:S02]  /*0ae0*/  SHF.L.U32 R15, R14, R15, RZ ;  /* 0x0000000f0e0f7219 */ /* 0x000fe400000006ff */
[----:B------:R-:W-:Y:S02]  /*0af0*/  SEL R13, R17, RZ, P2 ;  /* 0x000000ff110d7207 */ /* 0x000fe40001000000 */
[----:B------:R-:W-:Y:S02]  /*0b00*/  ISETP.NE.AND P1, PT, R15, RZ, P1 ;  /* 0x000000ff0f00720c */ /* 0x000fe40000f25270 */
[----:B------:R-:W-:Y:S02]  /*0b10*/  SHF.R.U32.HI R13, RZ, R13, R14 ;  /* 0x0000000dff0d7219 */ /* 0x000fe4000001160e */
[----:B------:R-:W-:-:S02]  /*0b20*/  PLOP3.LUT P0, PT, P0, P1, PT, 0xf8, 0x8f ;  /* 0x00000000008f781c */ /* 0x000fc40000703f70 */
[----:B------:R-:W-:Y:S02]  /*0b30*/  SHF.R.U32.HI R15, RZ, 0x1, R13 ;  /* 0x00000001ff0f7819 */ /* 0x000fe4000001160d */
[----:B------:R-:W-:-:S04]  /*0b40*/  SEL R14, RZ, 0x1, !P0 ;  /* 0x00000001ff0e7807 */ /* 0x000fc80004000000 */
[----:B------:R-:W-:-:S04]  /*0b50*/  LOP3.LUT R14, R14, 0x1, R15, 0xf8, !PT ;  /* 0x000000010e0e7812 */ /* 0x000fc800078ef80f */
[----:B------:R-:W-:-:S05]  /*0b60*/  LOP3.LUT R14, R14, R13, RZ, 0xc0, !PT ;  /* 0x0000000d0e0e7212 */ /* 0x000fca00078ec0ff */
[----:B------:R-:W-:-:S05]  /*0b70*/  IMAD.IADD R15, R15, 0x1, R14 ;  /* 0x000000010f0f7824 */ /* 0x000fca00078e020e */
[----:B------:R-:W-:Y:S01]  /*0b80*/  LOP3.LUT R2, R15, R2, RZ, 0xfc, !PT ;  /* 0x000000020f027212 */ /* 0x000fe200078efcff */
[----:B------:R-:W-:Y:S06]  /*0b90*/  BRA `(.L_x_30) ;  /* 0x0000000000107947 */ /* 0x000fec0003800000 */
.L_x_29:
[----:B------:R-:W-:-:S04]  /*0ba0*/  LOP3.LUT R2, R2, 0x80000000, RZ, 0xc0, !PT ;  /* 0x8000000002027812 */ /* 0x000fc800078ec0ff */
[----:B------:R-:W-:Y:S01]  /*0bb0*/  LOP3.LUT R2, R2, 0x7f800000, RZ, 0xfc, !PT ;  /* 0x7f80000002027812 */ /* 0x000fe200078efcff */
[----:B------:R-:W-:Y:S06]  /*0bc0*/  BRA `(.L_x_30) ;  /* 0x0000000000047947 */ /* 0x000fec0003800000 */
.L_x_28:
[----:B------:R-:W-:-:S07]  /*0bd0*/  IMAD R2, R19, 0x800000, R2 ;  /* 0x0080000013027824 */ /* 0x000fce00078e0202 */
.L_x_30:
[----:B------:R-:W-:Y:S05]  /*0be0*/  BSYNC.RECONVERGENT B2 ;  /* 0x0000000000027941 */ /* 0x000fea0003800200 */
.L_x_27:
[----:B------:R-:W-:Y:S05]  /*0bf0*/  BRA `(.L_x_31) ;  /* 0x0000000000207947 */ /* 0x000fea0003800000 */
.L_x_26:
[----:B------:R-:W-:-:S04]  /*0c00*/  LOP3.LUT R2, R15, 0x80000000, R2, 0x48, !PT ;  /* 0x800000000f027812 */ /* 0x000fc800078e4802 */
[----:B------:R-:W-:Y:S01]  /*0c10*/  LOP3.LUT R2, R2, 0x7f800000, RZ, 0xfc, !PT ;  /* 0x7f80000002027812 */ /* 0x000fe200078efcff */
[----:B------:R-:W-:Y:S06]  /*0c20*/  BRA `(.L_x_31) ;  /* 0x0000000000147947 */ /* 0x000fec0003800000 */
.L_x_25:
[----:B------:R-:W-:Y:S01]  /*0c30*/  LOP3.LUT R2, R15, 0x80000000, R2, 0x48, !PT ;  /* 0x800000000f027812 */ /* 0x000fe200078e4802 */
[----:B------:R-:W-:Y:S06]  /*0c40*/  BRA `(.L_x_31) ;  /* 0x00000000000c7947 */ /* 0x000fec0003800000 */
.L_x_24:
[----:B------:R-:W0:Y:S01]  /*0c50*/  MUFU.RSQ R2, -QNAN ;  /* 0xffc0000000027908 */ /* 0x000e220000001400 */
[----:B------:R-:W-:Y:S05]  /*0c60*/  BRA `(.L_x_31) ;  /* 0x0000000000047947 */ /* 0x000fea0003800000 */
.L_x_23:
[----:B------:R-:W-:-:S07]  /*0c70*/  FADD.FTZ R2, R2, R0 ;  /* 0x0000000002027221 */ /* 0x000fce0000010000 */
.L_x_31:
[----:B------:R-:W-:Y:S05]  /*0c80*/  BSYNC.RECONVERGENT B1 ;  /* 0x0000000000017941 */ /* 0x000fea0003800200 */
.L_x_21:
[----:B------:R-:W-:-:S04]  /*0c90*/  IMAD.MOV.U32 R13, RZ, RZ, 0x0 ;  /* 0x00000000ff0d7424 */ /* 0x000fc800078e00ff */
[----:B0-----:R-:W-:Y:S05]  /*0ca0*/  RET.REL.NODEC R12 `(grad_sdf_sphere) ;  /* 0xfffffff00cd47950 */ /* 0x001fea0003c3ffff */
.L_x_32:
        /* <DEDUP_REMOVED lines=13> */
.L_x_42:


//--------------------- .text.sdf_sphere          --------------------------
	.section	.text.sdf_sphere,"ax",@progbits
	.align	128
        .global         sdf_sphere
        .type           sdf_sphere,@function
        .size           sdf_sphere,(.L_x_43 - sdf_sphere)
        .other          sdf_sphere,@"STO_CUDA_ENTRY STV_DEFAULT"
sdf_sphere:
.text.sdf_sphere:
        /* <DEDUP_REMOVED lines=15> */
[----:B------:R-:W1:Y:S03]  /*00f0*/  LDCU.64 UR8, c[0x0][0x398] ;  /* 0x00007300ff0877ac */ /* 0x000e660008000a00 */
[C---:B------:R-:W-:Y:S01]  /*0100*/  IMAD R6, R2.reuse, 0x3, RZ ;  /* 0x0000000302067824 */ /* 0x040fe200078e02ff */
[----:B------:R-:W-:Y:S01]  /*0110*/  SHF.R.S32.HI R14, RZ, 0x1f, R2 ;  /* 0x0000001fff0e7819 */ /* 0x000fe20000011402 */
[----:B------:R-:W2:Y:S03]  /*0120*/  LDCU.64 UR4, c[0x0][0x358] ;  /* 0x00006b00ff0477ac */ /* 0x000ea60008000a00 */
[----:B------:R-:W-:Y:S01]  /*0130*/  SHF.R.S32.HI R0, RZ, 0x1f, R6 ;  /* 0x0000001fff007819 */ /* 0x000fe20000011406 */
[----:B------:R-:W3:Y:S01]  /*0140*/  LDCU.64 UR6, c[0x0][0x388] ;  /* 0x00007100ff0677ac */ /* 0x000ee20008000a00 */
[----:B0-----:R-:W-:-:S02]  /*0150*/  IADD3 R8, P1, PT, R2, UR14, RZ ;  /* 0x0000000e02087c10 */ /* 0x001fc4000ff3e0ff */
[C---:B-1----:R-:W-:Y:S01]  /*0160*/  IADD3 R4, P0, PT, R6.reuse, UR8, RZ ;  /* 0x0000000806047c10 */ /* 0x042fe2000ff1e0ff */
[----:B------:R-:W0:Y:S01]  /*0170*/  LDCU UR8, c[0x0][0x390] ;  /* 0x00007200ff0877ac */ /* 0x000e220008000800 */
[----:B------:R-:W-:Y:S02]  /*0180*/  IADD3 R6, P2, PT, R6, UR12, RZ ;  /* 0x0000000c06067c10 */ /* 0x000fe4000ff5e0ff */
[----:B------:R-:W-:Y:S02]  /*0190*/  IADD3.X R9, PT, PT, R14, UR15, RZ, P1, !PT ;  /* 0x0000000f0e097c10 */ /* 0x000fe40008ffe4ff */
[C---:B------:R-:W-:Y:S02]  /*01a0*/  IADD3.X R5, PT, PT, R0.reuse, UR9, RZ, P0, !PT ;  /* 0x0000000900057c10 */ /* 0x040fe400087fe4ff */
[----:B------:R-:W-:Y:S02]  /*01b0*/  IADD3.X R7, PT, PT, R0, UR13, RZ, P2, !PT ;  /* 0x0000000d00077c10 */ /* 0x000fe400097fe4ff */
[----:B--2---:R-:W2:Y:S04]  /*01c0*/  LDG.E.U8 R9, desc[UR4][R8.64] ;  /* 0x0000000408097981 */ /* 0x004ea8000c1e1100 */
[----:B------:R-:W2:Y:S04]  /*01d0*/  LDG.E.U8 R10, desc[UR4][R4.64+0x1] ;  /* 0x00000104040a7981 */ /* 0x000ea8000c1e1100 */
[----:B------:R-:W2:Y:S04]  /*01e0*/  LDG.E.U8 R11, desc[UR4][R6.64+0x1] ;  /* 0x00000104060b7981 */ /* 0x000ea8000c1e1100 */
[----:B------:R-:W4:Y:S04]  /*01f0*/  LDG.E.U8 R0, desc[UR4][R4.64] ;  /* 0x0000000404007981 */ /* 0x000f28000c1e1100 */
[----:B------:R-:W4:Y:S04]  /*0200*/  LDG.E.U8 R3, desc[UR4][R6.64] ;  /* 0x0000000406037981 */ /* 0x000f28000c1e1100 */
[----:B------:R-:W5:Y:S04]  /*0210*/  LDG.E.U8 R12, desc[UR4][R4.64+0x2] ;  /* 0x00000204040c7981 */ /* 0x000f68000c1e1100 */
[----:B------:R-:W5:Y:S01]  /*0220*/  LDG.E.U8 R13, desc[UR4][R6.64+0x2] ;  /* 0x00000204060d7981 */ /* 0x000f62000c1e1100 */
[----:B------:R-:W-:Y:S01]  /*0230*/  BSSY.RECONVERGENT B0, `(.L_x_33) ;  /* 0x0000019000007945 */ /* 0x000fe20003800200 */
[----:B--2---:R-:W-:-:S05]  /*0240*/  IMAD R10, R9, R11, R10 ;  /* 0x0000000b090a7224 */ /* 0x004fca00078e020a */
[----:B------:R-:W-:Y:S01]  /*0250*/  I2FP.F32.U32 R10, R10 ;  /* 0x0000000a000a7245 */ /* 0x000fe20000201000 */
[----:B----4-:R-:W-:-:S04]  /*0260*/  IMAD R0, R9, R3, R0 ;  /* 0x0000000309007224 */ /* 0x010fc800078e0200 */
[----:B---3--:R-:W-:Y:S01]  /*0270*/  FADD R10, R10, -UR7 ;  /* 0x800000070a0a7e21 */ /* 0x008fe20008000000 */
[----:B------:R-:W-:-:S03]  /*0280*/  I2FP.F32.U32 R0, R0 ;  /* 0x0000000000007245 */ /* 0x000fc60000201000 */
[----:B------:R-:W-:Y:S01]  /*0290*/  FMUL R3, R10, R10 ;  /* 0x0000000a0a037220 */ /* 0x000fe20000400000 */
[----:B-----5:R-:W-:Y:S02]  /*02a0*/  IMAD R12, R9, R13, R12 ;  /* 0x0000000d090c7224 */ /* 0x020fe400078e020c */
[----:B------:R-:W-:-:S03]  /*02b0*/  FADD R0, R0, -UR6 ;  /* 0x8000000600007e21 */ /* 0x000fc60008000000 */
[----:B------:R-:W-:Y:S01]  /*02c0*/  I2FP.F32.U32 R12, R12 ;  /* 0x0000000c000c7245 */ /* 0x000fe20000201000 */
[----:B------:R-:W-:-:S04]  /*02d0*/  FFMA R3, R0, R0, R3 ;  /* 0x0000000000037223 */ /* 0x000fc80000000003 */
[----:B0-----:R-:W-:-:S04]  /*02e0*/  FADD R12, R12, -UR8 ;  /* 0x800000080c0c7e21 */ /* 0x001fc80008000000 */
[----:B------:R-:W-:-:S04]  /*02f0*/  FFMA R0, R12, R12, R3 ;  /* 0x0000000c0c007223 */ /* 0x000fc80000000003 */
[----:B------:R0:W1:Y:S01]  /*0300*/  MUFU.RSQ R3, R0 ;  /* 0x0000000000037308 */ /* 0x0000620000001400 */
[----:B------:R-:W-:-:S04]  /*0310*/  IADD3 R4, PT, PT, R0, -0xd000000, RZ ;  /* 0xf300000000047810 */ /* 0x000fc80007ffe0ff */
[----:B------:R-:W-:-:S13]  /*0320*/  ISETP.GT.U32.AND P0, PT, R4, 0x727fffff, PT ;  /* 0x727fffff0400780c */ /* 0x000fda0003f04070 */
[----:B01----:R-:W-:Y:S05]  /*0330*/  @!P0 BRA `(.L_x_34) ;  /* 0x0000000000108947 */ /* 0x003fea0003800000 */
[----:B------:R-:W-:-:S07]  /*0340*/  MOV R8, 0x360 ;  /* 0x0000036000087802 */ /* 0x000fce0000000f00 */
[----:B------:R-:W-:Y:S05]  /*0350*/  CALL.REL.NOINC `($__internal_2_$__cuda_sm20_sqrt_rn_f32_slowpath) ;  /* 0x00000000003c7944 */ /* 0x000fea0003c00000 */
[----:B------:R-:W-:Y:S01]  /*0360*/  MOV R0, R3 ;  /* 0x0000000300007202 */ /* 0x000fe20000000f00 */
[----:B------:R-:W-:Y:S06]  /*0370*/  BRA `(.L_x_35) ;  /* 0x0000000000107947 */ /* 0x000fec0003800000 */
.L_x_34:
[----:B------:R-:W-:Y:S01]  /*0380*/  FMUL.FTZ R5, R0, R3 ;  /* 0x0000000300057220 */ /* 0x000fe20000410000 */
[----:B------:R-:W-:-:S03]  /*0390*/  FMUL.FTZ R3, R3, 0.5 ;  /* 0x3f00000003037820 */ /* 0x000fc60000410000 */
[----:B------:R-:W-:-:S04]  /*03a0*/  FFMA R0, -R5, R5, R0 ;  /* 0x0000000505007223 */ /* 0x000fc80000000100 */
[----:B------:R-:W-:-:S07]  /*03b0*/  FFMA R0, R0, R3, R5 ;  /* 0x0000000300007223 */ /* 0x000fce0000000005 */
.L_x_35:
[----:B------:R-:W-:Y:S05]  /*03c0*/  BSYNC.RECONVERGENT B0 ;  /* 0x0000000000007941 */ /* 0x000fea0003800200 */
.L_x_33:
[----:B------:R-:W0:Y:S01]  /*03d0*/  LDCU UR6, c[0x0][0x394] ;  /* 0x00007280ff0677ac */ /* 0x000e220008000800 */
[----:B------:R-:W1:Y:S01]  /*03e0*/  LDCU.64 UR8, c[0x0][0x3b0] ;  /* 0x00007600ff0877ac */ /* 0x000e620008000a00 */
[----:B0-----:R-:W-:-:S04]  /*03f0*/  FADD R0, R0, -UR6 ;  /* 0x8000000600007e21 */ /* 0x001fc80008000000 */
[----:B------:R-:W0:Y:S01]  /*0400*/  F2I.U32.TRUNC.NTZ R5, R0 ;  /* 0x0000000000057305 */ /* 0x000e22000020f000 */
[----:B-1----:R-:W-:-:S04]  /*0410*/  IADD3 R2, P0, PT, R2, UR8, RZ ;  /* 0x0000000802027c10 */ /* 0x002fc8000ff1e0ff */
[----:B------:R-:W-:-:S05]  /*0420*/  IADD3.X R3, PT, PT, R14, UR9, RZ, P0, !PT ;  /* 0x000000090e037c10 */ /* 0x000fca00087fe4ff */
[----:B0-----:R-:W-:Y:S01]  /*0430*/  STG.E.U8 desc[UR4][R2.64], R5 ;  /* 0x0000000502007986 */ /* 0x001fe2000c101104 */
[----:B------:R-:W-:Y:S05]  /*0440*/  EXIT ;  /* 0x000000000000794d */ /* 0x000fea0003800000 */
        .weak           $__internal_2_$__cuda_sm20_sqrt_rn_f32_slowpath
        .type           $__internal_2_$__cuda_sm20_sqrt_rn_f32_slowpath,@function
        .size           $__internal_2_$__cuda_sm20_sqrt_rn_f32_slowpath,(.L_x_43 - $__internal_2_$__cuda_sm20_sqrt_rn_f32_slowpath)
$__internal_2_$__cuda_sm20_sqrt_rn_f32_slowpath:
[----:B------:R-:W-:-:S13]  /*0450*/  LOP3.LUT P0, RZ, R0, 0x7fffffff, RZ, 0xc0, !PT ;  /* 0x7fffffff00ff7812 */ /* 0x000fda000780c0ff */
[----:B------:R-:W-:Y:S01]  /*0460*/  @!P0 MOV R3, R0 ;  /* 0x0000000000038202 */ /* 0x000fe20000000f00 */
[----:B------:R-:W-:Y:S06]  /*0470*/  @!P0 BRA `(.L_x_36) ;  /* 0x0000000000408947 */ /* 0x000fec0003800000 */
[----:B------:R-:W-:-:S13]  /*0480*/  FSETP.GEU.FTZ.AND P0, PT, R0, RZ, PT ;  /* 0x000000ff0000720b */ /* 0x000fda0003f1e000 */
[----:B------:R-:W-:Y:S01]  /*0490*/  @!P0 MOV R3, 0x7fffffff ;  /* 0x7fffffff00038802 */ /* 0x000fe20000000f00 */
[----:B------:R-:W-:Y:S06]  /*04a0*/  @!P0 BRA `(.L_x_36) ;  /* 0x0000000000348947 */ /* 0x000fec0003800000 */
[----:B------:R-:W-:-:S13]  /*04b0*/  FSETP.GTU.FTZ.AND P0, PT, |R0|, +INF , PT ;  /* 0x7f8000000000780b */ /* 0x000fda0003f1c200 */
[----:B------:R-:W-:Y:S01]  /*04c0*/  @P0 FADD.FTZ R3, R0, 1 ;  /* 0x3f80000000030421 */ /* 0x000fe20000010000 */
[----:B------:R-:W-:Y:S06]  /*04d0*/  @P0 BRA `(.L_x_36) ;  /* 0x0000000000280947 */ /* 0x000fec0003800000 */
[----:B------:R-:W-:-:S13]  /*04e0*/  FSETP.NEU.FTZ.AND P0, PT, |R0|, +INF , PT ;  /* 0x7f8000000000780b */ /* 0x000fda0003f1d200 */
[----:B------:R-:W-:-:S04]  /*04f0*/  @P0 FFMA R4, R0, 1.84467440737095516160e+19, RZ ;  /* 0x5f80000000040823 */ /* 0x000fc800000000ff */
[----:B------:R-:W0:Y:S02]  /*0500*/  @P0 MUFU.RSQ R3, R4 ;  /* 0x0000000400030308 */ /* 0x000e240000001400 */
[----:B0-----:R-:W-:Y:S01]  /*0510*/  @P0 FMUL.FTZ R5, R4, R3 ;  /* 0x0000000304050220 */ /* 0x001fe20000410000 */
[----:B------:R-:W-:Y:S01]  /*0520*/  @P0 FMUL.FTZ R7, R3, 0.5 ;  /* 0x3f00000003070820 */ /* 0x000fe20000410000 */
[----:B------:R-:W-:Y:S02]  /*0530*/  @!P0 MOV R3, R0 ;  /* 0x0000000000038202 */ /* 0x000fe40000000f00 */
[----:B------:R-:W-:-:S04]  /*0540*/  @P0 FADD.FTZ R6, -R5, -RZ ;  /* 0x800000ff05060221 */ /* 0x000fc80000010100 */
[----:B------:R-:W-:-:S04]  /*0550*/  @P0 FFMA R6, R5, R6, R4 ;  /* 0x0000000605060223 */ /* 0x000fc80000000004 */
[----:B------:R-:W-:-:S04]  /*0560*/  @P0 FFMA R6, R6, R7, R5 ;  /* 0x0000000706060223 */ /* 0x000fc80000000005 */
[----:B------:R-:W-:-:S07]  /*0570*/  @P0 FMUL.FTZ R3, R6, 2.3283064365386962891e-10 ;  /* 0x2f80000006030820 */ /* 0x000fce0000410000 */
.L_x_36:
[----:B------:R-:W-:Y:S01]  /*0580*/  HFMA2 R5, -RZ, RZ, 0, 0 ;  /* 0x00000000ff057431 */ /* 0x000fe200000001ff */
[----:B------:R-:W-:-:S04]  /*0590*/  MOV R4, R8 ;  /* 0x0000000800047202 */ /* 0x000fc80000000f00 */
[----:B------:R-:W-:Y:S05]  /*05a0*/  RET.REL.NODEC R4 `(sdf_sphere) ;  /* 0xfffffff804947950 */ /* 0x000fea0003c3ffff */
.L_x_37:
        /* <DEDUP_REMOVED lines=13> */
.L_x_43:


//--------------------- .text.produit_scalaire    --------------------------
	.section	.text.produit_scalaire,"ax",@progbits
	.align	128
        .global         produit_scalaire
        .type           produit_scalaire,@function
        .size           produit_scalaire,(.L_x_48 - produit_scalaire)
        .other          produit_scalaire,@"STO_CUDA_ENTRY STV_DEFAULT"
produit_scalaire:
.text.produit_scalaire:
        /* <DEDUP_REMOVED lines=15> */
[----:B------:R-:W1:Y:S03]  /*00f0*/  LDCU.128 UR12, c[0x0][0x390] ;  /* 0x00007200ff0c77ac */ /* 0x000e660008000c00 */
[----:B------:R-:W-:Y:S01]  /*0100*/  IMAD R4, R0, 0x3, RZ ;  /* 0x0000000300047824 */ /* 0x000fe200078e02ff */
[----:B------:R-:W2:Y:S04]  /*0110*/  LDCU.64 UR4, c[0x0][0x358] ;  /* 0x00006b00ff0477ac */ /* 0x000ea80008000a00 */
[----:B------:R-:W-:-:S02]  /*0120*/  SHF.R.S32.HI R5, RZ, 0x1f, R4 ;  /* 0x0000001fff057819 */ /* 0x000fc40000011404 */
[C---:B0-----:R-:W-:Y:S02]  /*0130*/  IADD3 R2, P0, PT, R4.reuse, UR8, RZ ;  /* 0x0000000804027c10 */ /* 0x041fe4000ff1e0ff */
[----:B-1----:R-:W-:Y:S02]  /*0140*/  IADD3 R4, P1, PT, R4, UR12, RZ ;  /* 0x0000000c04047c10 */ /* 0x002fe4000ff3e0ff */
[C---:B------:R-:W-:Y:S02]  /*0150*/  IADD3.X R3, PT, PT, R5.reuse, UR9, RZ, P0, !PT ;  /* 0x0000000905037c10 */ /* 0x040fe400087fe4ff */
[----:B------:R-:W-:-:S03]  /*0160*/  IADD3.X R5, PT, PT, R5, UR13, RZ, P1, !PT ;  /* 0x0000000d05057c10 */ /* 0x000fc60008ffe4ff */
[----:B--2---:R-:W2:Y:S04]  /*0170*/  LDG.E.U8 R6, desc[UR4][R2.64] ;  /* 0x0000000402067981 */ /* 0x004ea8000c1e1100 */
[----:B------:R-:W2:Y:S04]  /*0180*/  LDG.E.U8 R7, desc[UR4][R4.64] ;  /* 0x0000000404077981 */ /* 0x000ea8000c1e1100 */
[----:B------:R-:W3:Y:S04]  /*0190*/  LDG.E.U8 R8, desc[UR4][R2.64+0x1] ;  /* 0x0000010402087981 */ /* 0x000ee8000c1e1100 */
[----:B------:R-:W3:Y:S04]  /*01a0*/  LDG.E.U8 R9, desc[UR4][R4.64+0x1] ;  /* 0x0000010404097981 */ /* 0x000ee8000c1e1100 */
[----:B------:R-:W4:Y:S04]  /*01b0*/  LDG.E.U8 R10, desc[UR4][R2.64+0x2] ;  /* 0x00000204020a7981 */ /* 0x000f28000c1e1100 */
[----:B------:R-:W4:Y:S01]  /*01c0*/  LDG.E.U8 R11, desc[UR4][R4.64+0x2] ;  /* 0x00000204040b7981 */ /* 0x000f22000c1e1100 */
[----:B--2---:R-:W-:-:S05]  /*01d0*/  IMAD R6, R6, R7, RZ ;  /* 0x0000000706067224 */ /* 0x004fca00078e02ff */
[----:B------:R-:W-:-:S05]  /*01e0*/  PRMT R6, R6, 0x9910, RZ ;  /* 0x0000991006067816 */ /* 0x000fca00000000ff */
[----:B---3--:R-:W-:-:S05]  /*01f0*/  IMAD R6, R8, R9, R6 ;  /* 0x0000000908067224 */ /* 0x008fca00078e0206 */
[----:B------:R-:W-:Y:S02]  /*0200*/  PRMT R8, R6, 0x9910, RZ ;  /* 0x0000991006087816 */ /* 0x000fe400000000ff */
[----:B------:R-:W-:-:S03]  /*0210*/  IADD3 R6, P0, PT, R0, UR14, RZ ;  /* 0x0000000e00067c10 */ /* 0x000fc6000ff1e0ff */
[----:B----4-:R-:W-:Y:S01]  /*0220*/  IMAD R11, R10, R11, R8 ;  /* 0x0000000b0a0b7224 */ /* 0x010fe200078e0208 */
[----:B------:R-:W-:-:S05]  /*0230*/  LEA.HI.X.SX32 R7, R0, UR15, 0x1, P0 ;  /* 0x0000000f00077c11 */ /* 0x000fca00080f0eff */
[----:B------:R-:W-:Y:S01]  /*0240*/  STG.E.U8 desc[UR4][R6.64], R11 ;  /* 0x0000000b06007986 */ /* 0x000fe2000c101104 */
[----:B------:R-:W-:Y:S05]  /*0250*/  EXIT ;  /* 0x000000000000794d */ /* 0x000fea0003800000 */
.L_x_38:
        /* <DEDUP_REMOVED lines=10> */
.L_x_48:


//--------------------- .text.draw_circle         --------------------------
	.section	.text.draw_circle,"ax",@progbits
	.align	128
        .global         draw_circle
        .type           draw_circle,@function
        .size           draw_circle,(.L_x_49 - draw_circle)
        .other          draw_circle,@"STO_CUDA_ENTRY STV_DEFAULT"
draw_circle:
.text.draw_circle:
        /* <DEDUP_REMOVED lines=14> */
[----:B------:R-:W-:Y:S02]  /*00e0*/  I2FP.F32.U32 R4, R3 ;  /* 0x0000000300047245 */ /* 0x000fe40000201000 */
[----:B------:R-:W-:Y:S01]  /*00f0*/  I2FP.F32.S32 R2, R0 ;  /* 0x0000000000027245 */ /* 0x000fe20000201400 */
[----:B------:R-:W-:Y:S02]  /*0100*/  IMAD R0, R3, UR6, R0 ;  /* 0x0000000603007c24 */ /* 0x000fe4000f8e0200 */
[----:B0-----:R-:W-:Y:S02]  /*0110*/  FADD R4, R4, -UR5 ;  /* 0x8000000504047e21 */ /* 0x001fe40008000000 */
[----:B------:R-:W-:Y:S02]  /*0120*/  FADD R2, R2, -UR4 ;  /* 0x8000000402027e21 */ /* 0x000fe40008000000 */
[----:B------:R-:W-:-:S04]  /*0130*/  FMUL R5, R4, R4 ;  /* 0x0000000404057220 */ /* 0x000fc80000400000 */
[----:B------:R-:W-:-:S05]  /*0140*/  FFMA R5, R2, R2, R5 ;  /* 0x0000000202057223 */ /* 0x000fca0000000005 */
[----:B------:R-:W-:-:S13]  /*0150*/  FSETP.GTU.AND P0, PT, R5, 400, PT ;  /* 0x43c800000500780b */ /* 0x000fda0003f0c000 */
[----:B------:R-:W-:Y:S05]  /*0160*/  @P0 EXIT ;  /* 0x000000000000094d */ /* 0x000fea0003800000 */
[----:B------:R-:W0:Y:S01]  /*0170*/  LDCU.64 UR6, c[0x0][0x390] ;  /* 0x00007200ff0677ac */ /* 0x000e220008000a00 */
[----:B------:R-:W-:Y:S02]  /*0180*/  IMAD R0, R0, 0x3, RZ ;  /* 0x0000000300007824 */ /* 0x000fe400078e02ff */
[----:B------:R-:W-:Y:S01]  /*0190*/  HFMA2 R4, -RZ, RZ, 0, 1.5199184417724609375e-05 ;  /* 0x000000ffff047431 */ /* 0x000fe200000001ff */
[----:B------:R-:W1:Y:S02]  /*01a0*/  LDCU.64 UR4, c[0x0][0x358] ;  /* 0x00006b00ff0477ac */ /* 0x000e640008000a00 */
[----:B0-----:R-:W-:-:S04]  /*01b0*/  IADD3 R2, P0, PT, R0, UR6, RZ ;  /* 0x0000000600027c10 */ /* 0x001fc8000ff1e0ff */
[----:B------:R-:W-:Y:S02]  /*01c0*/  LEA.HI.X.SX32 R3, R0, UR7, 0x1, P0 ;  /* 0x0000000700037c11 */ /* 0x000fe400080f0eff */
[----:B------:R-:W-:-:S03]  /*01d0*/  PRMT R0, R4, 0x7610, R0 ;  /* 0x0000761004007816 */ /* 0x000fc60000000000 */
[----:B-1----:R-:W-:Y:S04]  /*01e0*/  STG.E.U8 desc[UR4][R2.64+0x1], RZ ;  /* 0x000001ff02007986 */ /* 0x002fe8000c101104 */
[----:B------:R-:W-:Y:S04]  /*01f0*/  STG.E.U8 desc[UR4][R2.64], R0 ;  /* 0x0000000002007986 */ /* 0x000fe8000c101104 */
[----:B------:R-:W-:Y:S01]  /*0200*/  STG.E.U8 desc[UR4][R2.64+0x2], RZ ;  /* 0x000002ff02007986 */ /* 0x000fe2000c101104 */
[----:B------:R-:W-:Y:S05]  /*0210*/  EXIT ;  /* 0x000000000000794d */ /* 0x000fea0003800000 */
.L_x_39:
        /* <DEDUP_REMOVED lines=14> */
.L_x_49:


//--------------------- .text.generate_image      --------------------------
	.section	.text.generate_image,"ax",@progbits
	.align	128
        .global         generate_image
        .type           generate_image,@function
        .size           generate_image,(.L_x_50 - generate_image)
        .other          generate_image,@"STO_CUDA_ENTRY STV_DEFAULT"
generate_image:
.text.generate_image:
        /* <DEDUP_REMOVED lines=15> */
[----:B------:R-:W-:Y:S01]  /*00f0*/  IADD3 R7, PT, PT, R5, R0, RZ ;  /* 0x0000000005077210 */ /* 0x000fe20007ffe0ff */
[----:B------:R-:W1:Y:S02]  /*0100*/  LDCU.64 UR4, c[0x0][0x358] ;  /* 0x00006b00ff0477ac */ /* 0x000e640008000a00 */
[----:B------:R-:W-:-:S05]  /*0110*/  IMAD R3, R2, 0x3, RZ ;  /* 0x0000000302037824 */ /* 0x000fca00078e02ff */
[----:B0-----:R-:W-:-:S04]  /*0120*/  IADD3 R2, P0, PT, R3, UR8, RZ ;  /* 0x0000000803027c10 */ /* 0x001fc8000ff1e0ff */
[----:B------:R-:W-:-:S05]  /*0130*/  LEA.HI.X.SX32 R3, R3, UR9, 0x1, P0 ;  /* 0x0000000903037c11 */ /* 0x000fca00080f0eff */
[----:B-1----:R-:W-:Y:S04]  /*0140*/  STG.E.U8 desc[UR4][R2.64], R5 ;  /* 0x0000000502007986 */ /* 0x002fe8000c101104 */
[----:B------:R-:W-:Y:S04]  /*0150*/  STG.E.U8 desc[UR4][R2.64+0x1], R0 ;  /* 0x0000010002007986 */ /* 0x000fe8000c101104 */
[----:B------:R-:W-:Y:S01]  /*0160*/  STG.E.U8 desc[UR4][R2.64+0x2], R7 ;  /* 0x0000020702007986 */ /* 0x000fe2000c101104 */
[----:B------:R-:W-:Y:S05]  /*0170*/  EXIT ;  /* 0x000000000000794d */ /* 0x000fea0003800000 */
.L_x_40:
        /* <DEDUP_REMOVED lines=16> */
.L_x_50:


//--------------------- .nv.shared.reserved.0     --------------------------
	.section	.nv.shared.reserved.0,"aw",@nobits
	.weak		__nv_reservedSMEM_offset_0_alias
	.size		__nv_reservedSMEM_offset_0_alias, 0, 64
	.other		__nv_reservedSMEM_offset_0_alias,@"STO_CUDA_RESERVED_SHARED STV_DEFAULT"
__nv_reservedSMEM_offset_0_alias:
	.zero		0
	.zero		64


//--------------------- .nv.constant0.screen_sdf  --------------------------
	.section	.nv.constant0.screen_sdf,"a",@progbits
	.sectionflags	@""
	.align	4
.nv.constant0.screen_sdf:
	.zero		952


//--------------------- .nv.constant0.newton_march --------------------------
	.section	.nv.constant0.newton_march,"a",@progbits
	.sectionflags	@""
	.align	4
.nv.constant0.newton_march:
	.zero		952


//--------------------- .nv.constant0.grad_sdf_sphere --------------------------
	.section	.nv.constant0.grad_sdf_sphere,"a",@progbits
	.sectionflags	@""
	.align	4
.nv.constant0.grad_sdf_sphere:
	.zero		952


//--------------------- .nv.constant0.sdf_sphere  --------------------------
	.section	.nv.constant0.sdf_sphere,"a",@progbits
	.sectionflags	@""
	.align	4
.nv.constant0.sdf_sphere:
	.zero		952


//--------------------- .nv.constant0.produit_scalaire --------------------------
	.section	.nv.constant0.produit_scalaire,"a",@progbits
	.sectionflags	@""
	.align	4
.nv.constant0.produit_scalaire:
	.zero		928


//--------------------- .nv.constant0.draw_circle --------------------------
	.section	.nv.constant0.draw_circle,"a",@progbits
	.sectionflags	@""
	.align	4
.nv.constant0.draw_circle:
	.zero		920


//--------------------- .nv.constant0.generate_image --------------------------
	.section	.nv.constant0.generate_image,"a",@progbits
	.sectionflags	@""
	.align	4
.nv.constant0.generate_image:
	.zero		912


//--------------------- SYMBOLS --------------------------

	.type		.nv.reservedSmem.offset0,@object
	.size		.nv.reservedSmem.offset0,0x4
